//
// Generated by NVIDIA NVVM Compiler
//
// Compiler Build ID: CL-36424714
// Cuda compilation tools, release 13.0, V13.0.88
// Based on NVVM 20.0.0
//

.version 9.0
.target sm_100
.address_size 64

	// .globl	_Z15wake_gpu_kerneli
// _ZZ19fw_kernel_phase_oneILi32EEvjjmPiS0_E9primary_d has been demoted
// _ZZ19fw_kernel_phase_oneILi32EEvjjmPiS0_E9primary_p has been demoted
// _ZZ19fw_kernel_phase_twoILi32EEvjjmPiS0_E9primary_d has been demoted
// _ZZ19fw_kernel_phase_twoILi32EEvjjmPiS0_E9current_d has been demoted
// _ZZ19fw_kernel_phase_twoILi32EEvjjmPiS0_E9primary_p has been demoted
// _ZZ19fw_kernel_phase_twoILi32EEvjjmPiS0_E9current_p has been demoted
// _ZZ21fw_kernel_phase_threeILi16ELi2EEvjjmPiS0_E12primaryRow_d has been demoted
// _ZZ21fw_kernel_phase_threeILi16ELi2EEvjjmPiS0_E12primaryCol_d has been demoted
// _ZZ21fw_kernel_phase_threeILi16ELi2EEvjjmPiS0_E12primaryRow_p has been demoted

.visible .entry _Z15wake_gpu_kerneli(
	.param .u32 _Z15wake_gpu_kerneli_param_0
)
{


	ret;

}
	// .globl	_Z19fw_kernel_phase_oneILi32EEvjjmPiS0_
.visible .entry _Z19fw_kernel_phase_oneILi32EEvjjmPiS0_(
	.param .u32 _Z19fw_kernel_phase_oneILi32EEvjjmPiS0__param_0,
	.param .u32 _Z19fw_kernel_phase_oneILi32EEvjjmPiS0__param_1,
	.param .u64 _Z19fw_kernel_phase_oneILi32EEvjjmPiS0__param_2,
	.param .u64 .ptr .align 1 _Z19fw_kernel_phase_oneILi32EEvjjmPiS0__param_3,
	.param .u64 .ptr .align 1 _Z19fw_kernel_phase_oneILi32EEvjjmPiS0__param_4
)
{
	.reg .pred 	%p<36>;
	.reg .b32 	%r<256>;
	.reg .b64 	%rd<11>;
	// demoted variable
	.shared .align 4 .b8 _ZZ19fw_kernel_phase_oneILi32EEvjjmPiS0_E9primary_d[4096];
	// demoted variable
	.shared .align 4 .b8 _ZZ19fw_kernel_phase_oneILi32EEvjjmPiS0_E9primary_p[4096];
	ld.param.u32 	%r106, [_Z19fw_kernel_phase_oneILi32EEvjjmPiS0__param_0];
	ld.param.u32 	%r107, [_Z19fw_kernel_phase_oneILi32EEvjjmPiS0__param_1];
	ld.param.u32 	%r108, [_Z19fw_kernel_phase_oneILi32EEvjjmPiS0__param_2];
	ld.param.u64 	%rd3, [_Z19fw_kernel_phase_oneILi32EEvjjmPiS0__param_3];
	ld.param.u64 	%rd4, [_Z19fw_kernel_phase_oneILi32EEvjjmPiS0__param_4];
	cvta.to.global.u64 	%rd1, %rd4;
	cvta.to.global.u64 	%rd2, %rd3;
	mov.u32 	%r1, %tid.x;
	mov.u32 	%r109, %tid.y;
	shl.b32 	%r110, %r106, 5;
	add.s32 	%r111, %r110, %r109;
	add.s32 	%r112, %r110, %r1;
	mad.lo.s32 	%r2, %r111, %r108, %r112;
	max.u32 	%r113, %r111, %r112;
	setp.lt.u32 	%p1, %r113, %r107;
	setp.ge.u32 	%p2, %r113, %r107;
	shl.b32 	%r114, %r109, 7;
	mov.u32 	%r115, _ZZ19fw_kernel_phase_oneILi32EEvjjmPiS0_E9primary_d;
	add.s32 	%r3, %r115, %r114;
	shl.b32 	%r116, %r1, 2;
	add.s32 	%r4, %r3, %r116;
	mov.u32 	%r117, _ZZ19fw_kernel_phase_oneILi32EEvjjmPiS0_E9primary_p;
	add.s32 	%r118, %r117, %r114;
	add.s32 	%r5, %r118, %r116;
	@%p2 bra 	$L__BB1_2;
	mul.wide.s32 	%rd5, %r2, 4;
	add.s64 	%rd6, %rd2, %rd5;
	ld.global.u32 	%r122, [%rd6];
	st.shared.u32 	[%r4], %r122;
	add.s64 	%rd7, %rd1, %rd5;
	ld.global.u32 	%r224, [%rd7];
	st.shared.u32 	[%r5], %r224;
	bra.uni 	$L__BB1_3;
$L__BB1_2:
	mov.b32 	%r120, 1061109567;
	st.shared.u32 	[%r4], %r120;
	mov.b32 	%r121, -1;
	st.shared.u32 	[%r5], %r121;
$L__BB1_3:
	bar.sync 	0;
	add.s32 	%r8, %r115, %r116;
	add.s32 	%r9, %r117, %r116;
	ld.shared.u32 	%r126, [%r3];
	ld.shared.u32 	%r127, [%r8];
	add.s32 	%r10, %r127, %r126;
	bar.sync 	0;
	ld.shared.u32 	%r128, [%r4];
	setp.ge.s32 	%p3, %r10, %r128;
	@%p3 bra 	$L__BB1_5;
	st.shared.u32 	[%r4], %r10;
	ld.shared.u32 	%r224, [%r9];
$L__BB1_5:
	bar.sync 	0;
	st.shared.u32 	[%r5], %r224;
	ld.shared.u32 	%r129, [%r3+4];
	ld.shared.u32 	%r130, [%r8+128];
	add.s32 	%r13, %r130, %r129;
	bar.sync 	0;
	ld.shared.u32 	%r131, [%r4];
	setp.ge.s32 	%p4, %r13, %r131;
	@%p4 bra 	$L__BB1_7;
	st.shared.u32 	[%r4], %r13;
	ld.shared.u32 	%r224, [%r9+128];
$L__BB1_7:
	bar.sync 	0;
	st.shared.u32 	[%r5], %r224;
	ld.shared.u32 	%r132, [%r3+8];
	ld.shared.u32 	%r133, [%r8+256];
	add.s32 	%r16, %r133, %r132;
	bar.sync 	0;
	ld.shared.u32 	%r134, [%r4];
	setp.ge.s32 	%p5, %r16, %r134;
	@%p5 bra 	$L__BB1_9;
	st.shared.u32 	[%r4], %r16;
	ld.shared.u32 	%r224, [%r9+256];
$L__BB1_9:
	bar.sync 	0;
	st.shared.u32 	[%r5], %r224;
	ld.shared.u32 	%r135, [%r3+12];
	ld.shared.u32 	%r136, [%r8+384];
	add.s32 	%r19, %r136, %r135;
	bar.sync 	0;
	ld.shared.u32 	%r137, [%r4];
	setp.ge.s32 	%p6, %r19, %r137;
	@%p6 bra 	$L__BB1_11;
	st.shared.u32 	[%r4], %r19;
	ld.shared.u32 	%r224, [%r9+384];
$L__BB1_11:
	bar.sync 	0;
	st.shared.u32 	[%r5], %r224;
	ld.shared.u32 	%r138, [%r3+16];
	ld.shared.u32 	%r139, [%r8+512];
	add.s32 	%r22, %r139, %r138;
	bar.sync 	0;
	ld.shared.u32 	%r140, [%r4];
	setp.ge.s32 	%p7, %r22, %r140;
	@%p7 bra 	$L__BB1_13;
	st.shared.u32 	[%r4], %r22;
	ld.shared.u32 	%r224, [%r9+512];
$L__BB1_13:
	bar.sync 	0;
	st.shared.u32 	[%r5], %r224;
	ld.shared.u32 	%r141, [%r3+20];
	ld.shared.u32 	%r142, [%r8+640];
	add.s32 	%r25, %r142, %r141;
	bar.sync 	0;
	ld.shared.u32 	%r143, [%r4];
	setp.ge.s32 	%p8, %r25, %r143;
	@%p8 bra 	$L__BB1_15;
	st.shared.u32 	[%r4], %r25;
	ld.shared.u32 	%r224, [%r9+640];
$L__BB1_15:
	bar.sync 	0;
	st.shared.u32 	[%r5], %r224;
	ld.shared.u32 	%r144, [%r3+24];
	ld.shared.u32 	%r145, [%r8+768];
	add.s32 	%r28, %r145, %r144;
	bar.sync 	0;
	ld.shared.u32 	%r146, [%r4];
	setp.ge.s32 	%p9, %r28, %r146;
	@%p9 bra 	$L__BB1_17;
	st.shared.u32 	[%r4], %r28;
	ld.shared.u32 	%r224, [%r9+768];
$L__BB1_17:
	bar.sync 	0;
	st.shared.u32 	[%r5], %r224;
	ld.shared.u32 	%r147, [%r3+28];
	ld.shared.u32 	%r148, [%r8+896];
	add.s32 	%r31, %r148, %r147;
	bar.sync 	0;
	ld.shared.u32 	%r149, [%r4];
	setp.ge.s32 	%p10, %r31, %r149;
	@%p10 bra 	$L__BB1_19;
	st.shared.u32 	[%r4], %r31;
	ld.shared.u32 	%r224, [%r9+896];
$L__BB1_19:
	bar.sync 	0;
	st.shared.u32 	[%r5], %r224;
	ld.shared.u32 	%r150, [%r3+32];
	ld.shared.u32 	%r151, [%r8+1024];
	add.s32 	%r34, %r151, %r150;
	bar.sync 	0;
	ld.shared.u32 	%r152, [%r4];
	setp.ge.s32 	%p11, %r34, %r152;
	@%p11 bra 	$L__BB1_21;
	st.shared.u32 	[%r4], %r34;
	ld.shared.u32 	%r224, [%r9+1024];
$L__BB1_21:
	bar.sync 	0;
	st.shared.u32 	[%r5], %r224;
	ld.shared.u32 	%r153, [%r3+36];
	ld.shared.u32 	%r154, [%r8+1152];
	add.s32 	%r37, %r154, %r153;
	bar.sync 	0;
	ld.shared.u32 	%r155, [%r4];
	setp.ge.s32 	%p12, %r37, %r155;
	@%p12 bra 	$L__BB1_23;
	st.shared.u32 	[%r4], %r37;
	ld.shared.u32 	%r224, [%r9+1152];
$L__BB1_23:
	bar.sync 	0;
	st.shared.u32 	[%r5], %r224;
	ld.shared.u32 	%r156, [%r3+40];
	ld.shared.u32 	%r157, [%r8+1280];
	add.s32 	%r40, %r157, %r156;
	bar.sync 	0;
	ld.shared.u32 	%r158, [%r4];
	setp.ge.s32 	%p13, %r40, %r158;
	@%p13 bra 	$L__BB1_25;
	st.shared.u32 	[%r4], %r40;
	ld.shared.u32 	%r224, [%r9+1280];
$L__BB1_25:
	bar.sync 	0;
	st.shared.u32 	[%r5], %r224;
	ld.shared.u32 	%r159, [%r3+44];
	ld.shared.u32 	%r160, [%r8+1408];
	add.s32 	%r43, %r160, %r159;
	bar.sync 	0;
	ld.shared.u32 	%r161, [%r4];
	setp.ge.s32 	%p14, %r43, %r161;
	@%p14 bra 	$L__BB1_27;
	st.shared.u32 	[%r4], %r43;
	ld.shared.u32 	%r224, [%r9+1408];
$L__BB1_27:
	bar.sync 	0;
	st.shared.u32 	[%r5], %r224;
	ld.shared.u32 	%r162, [%r3+48];
	ld.shared.u32 	%r163, [%r8+1536];
	add.s32 	%r46, %r163, %r162;
	bar.sync 	0;
	ld.shared.u32 	%r164, [%r4];
	setp.ge.s32 	%p15, %r46, %r164;
	@%p15 bra 	$L__BB1_29;
	st.shared.u32 	[%r4], %r46;
	ld.shared.u32 	%r224, [%r9+1536];
$L__BB1_29:
	bar.sync 	0;
	st.shared.u32 	[%r5], %r224;
	ld.shared.u32 	%r165, [%r3+52];
	ld.shared.u32 	%r166, [%r8+1664];
	add.s32 	%r49, %r166, %r165;
	bar.sync 	0;
	ld.shared.u32 	%r167, [%r4];
	setp.ge.s32 	%p16, %r49, %r167;
	@%p16 bra 	$L__BB1_31;
	st.shared.u32 	[%r4], %r49;
	ld.shared.u32 	%r224, [%r9+1664];
$L__BB1_31:
	bar.sync 	0;
	st.shared.u32 	[%r5], %r224;
	ld.shared.u32 	%r168, [%r3+56];
	ld.shared.u32 	%r169, [%r8+1792];
	add.s32 	%r52, %r169, %r168;
	bar.sync 	0;
	ld.shared.u32 	%r170, [%r4];
	setp.ge.s32 	%p17, %r52, %r170;
	@%p17 bra 	$L__BB1_33;
	st.shared.u32 	[%r4], %r52;
	ld.shared.u32 	%r224, [%r9+1792];
$L__BB1_33:
	bar.sync 	0;
	st.shared.u32 	[%r5], %r224;
	ld.shared.u32 	%r171, [%r3+60];
	ld.shared.u32 	%r172, [%r8+1920];
	add.s32 	%r55, %r172, %r171;
	bar.sync 	0;
	ld.shared.u32 	%r173, [%r4];
	setp.ge.s32 	%p18, %r55, %r173;
	@%p18 bra 	$L__BB1_35;
	st.shared.u32 	[%r4], %r55;
	ld.shared.u32 	%r224, [%r9+1920];
$L__BB1_35:
	bar.sync 	0;
	st.shared.u32 	[%r5], %r224;
	ld.shared.u32 	%r174, [%r3+64];
	ld.shared.u32 	%r175, [%r8+2048];
	add.s32 	%r58, %r175, %r174;
	bar.sync 	0;
	ld.shared.u32 	%r176, [%r4];
	setp.ge.s32 	%p19, %r58, %r176;
	@%p19 bra 	$L__BB1_37;
	st.shared.u32 	[%r4], %r58;
	ld.shared.u32 	%r224, [%r9+2048];
$L__BB1_37:
	bar.sync 	0;
	st.shared.u32 	[%r5], %r224;
	ld.shared.u32 	%r177, [%r3+68];
	ld.shared.u32 	%r178, [%r8+2176];
	add.s32 	%r61, %r178, %r177;
	bar.sync 	0;
	ld.shared.u32 	%r179, [%r4];
	setp.ge.s32 	%p20, %r61, %r179;
	@%p20 bra 	$L__BB1_39;
	st.shared.u32 	[%r4], %r61;
	ld.shared.u32 	%r224, [%r9+2176];
$L__BB1_39:
	bar.sync 	0;
	st.shared.u32 	[%r5], %r224;
	ld.shared.u32 	%r180, [%r3+72];
	ld.shared.u32 	%r181, [%r8+2304];
	add.s32 	%r64, %r181, %r180;
	bar.sync 	0;
	ld.shared.u32 	%r182, [%r4];
	setp.ge.s32 	%p21, %r64, %r182;
	@%p21 bra 	$L__BB1_41;
	st.shared.u32 	[%r4], %r64;
	ld.shared.u32 	%r224, [%r9+2304];
$L__BB1_41:
	bar.sync 	0;
	st.shared.u32 	[%r5], %r224;
	ld.shared.u32 	%r183, [%r3+76];
	ld.shared.u32 	%r184, [%r8+2432];
	add.s32 	%r67, %r184, %r183;
	bar.sync 	0;
	ld.shared.u32 	%r185, [%r4];
	setp.ge.s32 	%p22, %r67, %r185;
	@%p22 bra 	$L__BB1_43;
	st.shared.u32 	[%r4], %r67;
	ld.shared.u32 	%r224, [%r9+2432];
$L__BB1_43:
	bar.sync 	0;
	st.shared.u32 	[%r5], %r224;
	ld.shared.u32 	%r186, [%r3+80];
	ld.shared.u32 	%r187, [%r8+2560];
	add.s32 	%r70, %r187, %r186;
	bar.sync 	0;
	ld.shared.u32 	%r188, [%r4];
	setp.ge.s32 	%p23, %r70, %r188;
	@%p23 bra 	$L__BB1_45;
	st.shared.u32 	[%r4], %r70;
	ld.shared.u32 	%r224, [%r9+2560];
$L__BB1_45:
	bar.sync 	0;
	st.shared.u32 	[%r5], %r224;
	ld.shared.u32 	%r189, [%r3+84];
	ld.shared.u32 	%r190, [%r8+2688];
	add.s32 	%r73, %r190, %r189;
	bar.sync 	0;
	ld.shared.u32 	%r191, [%r4];
	setp.ge.s32 	%p24, %r73, %r191;
	@%p24 bra 	$L__BB1_47;
	st.shared.u32 	[%r4], %r73;
	ld.shared.u32 	%r224, [%r9+2688];
$L__BB1_47:
	bar.sync 	0;
	st.shared.u32 	[%r5], %r224;
	ld.shared.u32 	%r192, [%r3+88];
	ld.shared.u32 	%r193, [%r8+2816];
	add.s32 	%r76, %r193, %r192;
	bar.sync 	0;
	ld.shared.u32 	%r194, [%r4];
	setp.ge.s32 	%p25, %r76, %r194;
	@%p25 bra 	$L__BB1_49;
	st.shared.u32 	[%r4], %r76;
	ld.shared.u32 	%r224, [%r9+2816];
$L__BB1_49:
	bar.sync 	0;
	st.shared.u32 	[%r5], %r224;
	ld.shared.u32 	%r195, [%r3+92];
	ld.shared.u32 	%r196, [%r8+2944];
	add.s32 	%r79, %r196, %r195;
	bar.sync 	0;
	ld.shared.u32 	%r197, [%r4];
	setp.ge.s32 	%p26, %r79, %r197;
	@%p26 bra 	$L__BB1_51;
	st.shared.u32 	[%r4], %r79;
	ld.shared.u32 	%r224, [%r9+2944];
$L__BB1_51:
	bar.sync 	0;
	st.shared.u32 	[%r5], %r224;
	ld.shared.u32 	%r198, [%r3+96];
	ld.shared.u32 	%r199, [%r8+3072];
	add.s32 	%r82, %r199, %r198;
	bar.sync 	0;
	ld.shared.u32 	%r200, [%r4];
	setp.ge.s32 	%p27, %r82, %r200;
	@%p27 bra 	$L__BB1_53;
	st.shared.u32 	[%r4], %r82;
	ld.shared.u32 	%r224, [%r9+3072];
$L__BB1_53:
	bar.sync 	0;
	st.shared.u32 	[%r5], %r224;
	ld.shared.u32 	%r201, [%r3+100];
	ld.shared.u32 	%r202, [%r8+3200];
	add.s32 	%r85, %r202, %r201;
	bar.sync 	0;
	ld.shared.u32 	%r203, [%r4];
	setp.ge.s32 	%p28, %r85, %r203;
	@%p28 bra 	$L__BB1_55;
	st.shared.u32 	[%r4], %r85;
	ld.shared.u32 	%r224, [%r9+3200];
$L__BB1_55:
	bar.sync 	0;
	st.shared.u32 	[%r5], %r224;
	ld.shared.u32 	%r204, [%r3+104];
	ld.shared.u32 	%r205, [%r8+3328];
	add.s32 	%r88, %r205, %r204;
	bar.sync 	0;
	ld.shared.u32 	%r206, [%r4];
	setp.ge.s32 	%p29, %r88, %r206;
	@%p29 bra 	$L__BB1_57;
	st.shared.u32 	[%r4], %r88;
	ld.shared.u32 	%r224, [%r9+3328];
$L__BB1_57:
	bar.sync 	0;
	st.shared.u32 	[%r5], %r224;
	ld.shared.u32 	%r207, [%r3+108];
	ld.shared.u32 	%r208, [%r8+3456];
	add.s32 	%r91, %r208, %r207;
	bar.sync 	0;
	ld.shared.u32 	%r209, [%r4];
	setp.ge.s32 	%p30, %r91, %r209;
	@%p30 bra 	$L__BB1_59;
	st.shared.u32 	[%r4], %r91;
	ld.shared.u32 	%r224, [%r9+3456];
$L__BB1_59:
	bar.sync 	0;
	st.shared.u32 	[%r5], %r224;
	ld.shared.u32 	%r210, [%r3+112];
	ld.shared.u32 	%r211, [%r8+3584];
	add.s32 	%r94, %r211, %r210;
	bar.sync 	0;
	ld.shared.u32 	%r212, [%r4];
	setp.ge.s32 	%p31, %r94, %r212;
	@%p31 bra 	$L__BB1_61;
	st.shared.u32 	[%r4], %r94;
	ld.shared.u32 	%r224, [%r9+3584];
$L__BB1_61:
	bar.sync 	0;
	st.shared.u32 	[%r5], %r224;
	ld.shared.u32 	%r213, [%r3+116];
	ld.shared.u32 	%r214, [%r8+3712];
	add.s32 	%r97, %r214, %r213;
	bar.sync 	0;
	ld.shared.u32 	%r215, [%r4];
	setp.ge.s32 	%p32, %r97, %r215;
	@%p32 bra 	$L__BB1_63;
	st.shared.u32 	[%r4], %r97;
	ld.shared.u32 	%r224, [%r9+3712];
$L__BB1_63:
	bar.sync 	0;
	st.shared.u32 	[%r5], %r224;
	ld.shared.u32 	%r216, [%r3+120];
	ld.shared.u32 	%r217, [%r8+3840];
	add.s32 	%r100, %r217, %r216;
	bar.sync 	0;
	ld.shared.u32 	%r218, [%r4];
	setp.ge.s32 	%p33, %r100, %r218;
	@%p33 bra 	$L__BB1_65;
	st.shared.u32 	[%r4], %r100;
	ld.shared.u32 	%r224, [%r9+3840];
$L__BB1_65:
	bar.sync 	0;
	st.shared.u32 	[%r5], %r224;
	ld.shared.u32 	%r219, [%r3+124];
	ld.shared.u32 	%r220, [%r8+3968];
	add.s32 	%r103, %r220, %r219;
	bar.sync 	0;
	ld.shared.u32 	%r221, [%r4];
	setp.ge.s32 	%p34, %r103, %r221;
	@%p34 bra 	$L__BB1_67;
	st.shared.u32 	[%r4], %r103;
	ld.shared.u32 	%r224, [%r9+3968];
$L__BB1_67:
	bar.sync 	0;
	st.shared.u32 	[%r5], %r224;
	not.pred 	%p35, %p1;
	@%p35 bra 	$L__BB1_69;
	ld.shared.u32 	%r222, [%r4];
	mul.wide.s32 	%rd8, %r2, 4;
	add.s64 	%rd9, %rd2, %rd8;
	st.global.u32 	[%rd9], %r222;
	add.s64 	%rd10, %rd1, %rd8;
	st.global.u32 	[%rd10], %r224;
$L__BB1_69:
	ret;

}
	// .globl	_Z19fw_kernel_phase_twoILi32EEvjjmPiS0_
.visible .entry _Z19fw_kernel_phase_twoILi32EEvjjmPiS0_(
	.param .u32 _Z19fw_kernel_phase_twoILi32EEvjjmPiS0__param_0,
	.param .u32 _Z19fw_kernel_phase_twoILi32EEvjjmPiS0__param_1,
	.param .u64 _Z19fw_kernel_phase_twoILi32EEvjjmPiS0__param_2,
	.param .u64 .ptr .align 1 _Z19fw_kernel_phase_twoILi32EEvjjmPiS0__param_3,
	.param .u64 .ptr .align 1 _Z19fw_kernel_phase_twoILi32EEvjjmPiS0__param_4
)
{
	.reg .pred 	%p<72>;
	.reg .b32 	%r<452>;
	.reg .b64 	%rd<15>;
	// demoted variable
	.shared .align 4 .b8 _ZZ19fw_kernel_phase_twoILi32EEvjjmPiS0_E9primary_d[4096];
	// demoted variable
	.shared .align 4 .b8 _ZZ19fw_kernel_phase_twoILi32EEvjjmPiS0_E9current_d[4096];
	// demoted variable
	.shared .align 4 .b8 _ZZ19fw_kernel_phase_twoILi32EEvjjmPiS0_E9primary_p[4096];
	// demoted variable
	.shared .align 4 .b8 _ZZ19fw_kernel_phase_twoILi32EEvjjmPiS0_E9current_p[4096];
	ld.param.u32 	%r146, [_Z19fw_kernel_phase_twoILi32EEvjjmPiS0__param_0];
	ld.param.u32 	%r147, [_Z19fw_kernel_phase_twoILi32EEvjjmPiS0__param_1];
	ld.param.u64 	%rd3, [_Z19fw_kernel_phase_twoILi32EEvjjmPiS0__param_2];
	ld.param.u64 	%rd4, [_Z19fw_kernel_phase_twoILi32EEvjjmPiS0__param_3];
	ld.param.u64 	%rd5, [_Z19fw_kernel_phase_twoILi32EEvjjmPiS0__param_4];
	cvta.to.global.u64 	%rd1, %rd5;
	cvta.to.global.u64 	%rd2, %rd4;
	mov.u32 	%r1, %ctaid.x;
	setp.eq.s32 	%p2, %r1, %r146;
	@%p2 bra 	$L__BB2_140;
	mov.u32 	%r2, %tid.x;
	mov.u32 	%r3, %tid.y;
	shl.b32 	%r148, %r146, 5;
	add.s32 	%r4, %r148, %r3;
	add.s32 	%r5, %r148, %r2;
	shl.b32 	%r149, %r3, 7;
	mov.u32 	%r150, _ZZ19fw_kernel_phase_twoILi32EEvjjmPiS0_E9primary_d;
	add.s32 	%r6, %r150, %r149;
	max.u32 	%r151, %r4, %r5;
	setp.ge.u32 	%p3, %r151, %r147;
	@%p3 bra 	$L__BB2_3;
	cvt.u32.u64 	%r160, %rd3;
	mad.lo.s32 	%r161, %r4, %r160, %r5;
	mul.wide.s32 	%rd6, %r161, 4;
	add.s64 	%rd7, %rd2, %rd6;
	ld.global.u32 	%r162, [%rd7];
	shl.b32 	%r163, %r2, 2;
	add.s32 	%r164, %r6, %r163;
	st.shared.u32 	[%r164], %r162;
	add.s64 	%rd8, %rd1, %rd6;
	ld.global.u32 	%r165, [%rd8];
	mov.u32 	%r167, _ZZ19fw_kernel_phase_twoILi32EEvjjmPiS0_E9primary_p;
	add.s32 	%r168, %r167, %r149;
	add.s32 	%r169, %r168, %r163;
	st.shared.u32 	[%r169], %r165;
	bra.uni 	$L__BB2_4;
$L__BB2_3:
	shl.b32 	%r152, %r2, 2;
	add.s32 	%r153, %r6, %r152;
	mov.b32 	%r154, 1061109567;
	st.shared.u32 	[%r153], %r154;
	mov.u32 	%r156, _ZZ19fw_kernel_phase_twoILi32EEvjjmPiS0_E9primary_p;
	add.s32 	%r157, %r156, %r149;
	add.s32 	%r158, %r157, %r152;
	mov.b32 	%r159, -1;
	st.shared.u32 	[%r158], %r159;
$L__BB2_4:
	mov.u32 	%r7, %ctaid.y;
	setp.eq.s32 	%p4, %r7, 0;
	selp.b32 	%r170, %r146, %r1, %p4;
	selp.b32 	%r171, %r1, %r146, %p4;
	shl.b32 	%r172, %r171, 5;
	add.s32 	%r173, %r172, %r2;
	shl.b32 	%r174, %r170, 5;
	add.s32 	%r175, %r174, %r3;
	cvt.u32.u64 	%r176, %rd3;
	mad.lo.s32 	%r8, %r175, %r176, %r173;
	max.u32 	%r177, %r175, %r173;
	setp.lt.u32 	%p1, %r177, %r147;
	setp.ge.u32 	%p5, %r177, %r147;
	mov.u32 	%r179, _ZZ19fw_kernel_phase_twoILi32EEvjjmPiS0_E9current_d;
	add.s32 	%r9, %r179, %r149;
	shl.b32 	%r180, %r2, 2;
	add.s32 	%r10, %r9, %r180;
	mov.u32 	%r181, _ZZ19fw_kernel_phase_twoILi32EEvjjmPiS0_E9current_p;
	add.s32 	%r182, %r181, %r149;
	add.s32 	%r11, %r182, %r180;
	@%p5 bra 	$L__BB2_6;
	mul.wide.s32 	%rd9, %r8, 4;
	add.s64 	%rd10, %rd2, %rd9;
	ld.global.u32 	%r186, [%rd10];
	st.shared.u32 	[%r10], %r186;
	add.s64 	%rd11, %rd1, %rd9;
	ld.global.u32 	%r421, [%rd11];
	st.shared.u32 	[%r11], %r421;
	bra.uni 	$L__BB2_7;
$L__BB2_6:
	mov.b32 	%r184, 1061109567;
	st.shared.u32 	[%r10], %r184;
	mov.b32 	%r185, -1;
	st.shared.u32 	[%r11], %r185;
$L__BB2_7:
	setp.eq.s32 	%p6, %r7, 0;
	bar.sync 	0;
	@%p6 bra 	$L__BB2_73;
	add.s32 	%r14, %r150, %r180;
	mov.u32 	%r189, _ZZ19fw_kernel_phase_twoILi32EEvjjmPiS0_E9primary_p;
	add.s32 	%r15, %r189, %r180;
	ld.shared.u32 	%r190, [%r9];
	ld.shared.u32 	%r191, [%r14];
	add.s32 	%r16, %r191, %r190;
	bar.sync 	0;
	ld.shared.u32 	%r192, [%r10];
	setp.lt.s32 	%p7, %r16, %r192;
	@%p7 bra 	$L__BB2_9;
	bra.uni 	$L__BB2_10;
$L__BB2_9:
	st.shared.u32 	[%r10], %r16;
	ld.shared.u32 	%r193, [%r15];
	st.shared.u32 	[%r11], %r193;
$L__BB2_10:
	bar.sync 	0;
	ld.shared.u32 	%r194, [%r9+4];
	ld.shared.u32 	%r195, [%r14+128];
	add.s32 	%r115, %r195, %r194;
	bar.sync 	0;
	ld.shared.u32 	%r196, [%r10];
	setp.ge.s32 	%p8, %r115, %r196;
	@%p8 bra 	$L__BB2_12;
	st.shared.u32 	[%r10], %r115;
	ld.shared.u32 	%r197, [%r15+128];
	st.shared.u32 	[%r11], %r197;
$L__BB2_12:
	bar.sync 	0;
	ld.shared.u32 	%r198, [%r9+8];
	ld.shared.u32 	%r199, [%r14+256];
	add.s32 	%r116, %r199, %r198;
	bar.sync 	0;
	ld.shared.u32 	%r200, [%r10];
	setp.ge.s32 	%p9, %r116, %r200;
	@%p9 bra 	$L__BB2_14;
	st.shared.u32 	[%r10], %r116;
	ld.shared.u32 	%r201, [%r15+256];
	st.shared.u32 	[%r11], %r201;
$L__BB2_14:
	bar.sync 	0;
	ld.shared.u32 	%r202, [%r9+12];
	ld.shared.u32 	%r203, [%r14+384];
	add.s32 	%r117, %r203, %r202;
	bar.sync 	0;
	ld.shared.u32 	%r204, [%r10];
	setp.ge.s32 	%p10, %r117, %r204;
	@%p10 bra 	$L__BB2_16;
	st.shared.u32 	[%r10], %r117;
	ld.shared.u32 	%r205, [%r15+384];
	st.shared.u32 	[%r11], %r205;
$L__BB2_16:
	bar.sync 	0;
	ld.shared.u32 	%r206, [%r9+16];
	ld.shared.u32 	%r207, [%r14+512];
	add.s32 	%r118, %r207, %r206;
	bar.sync 	0;
	ld.shared.u32 	%r208, [%r10];
	setp.ge.s32 	%p11, %r118, %r208;
	@%p11 bra 	$L__BB2_18;
	st.shared.u32 	[%r10], %r118;
	ld.shared.u32 	%r209, [%r15+512];
	st.shared.u32 	[%r11], %r209;
$L__BB2_18:
	bar.sync 	0;
	ld.shared.u32 	%r210, [%r9+20];
	ld.shared.u32 	%r211, [%r14+640];
	add.s32 	%r119, %r211, %r210;
	bar.sync 	0;
	ld.shared.u32 	%r212, [%r10];
	setp.ge.s32 	%p12, %r119, %r212;
	@%p12 bra 	$L__BB2_20;
	st.shared.u32 	[%r10], %r119;
	ld.shared.u32 	%r213, [%r15+640];
	st.shared.u32 	[%r11], %r213;
$L__BB2_20:
	bar.sync 	0;
	ld.shared.u32 	%r214, [%r9+24];
	ld.shared.u32 	%r215, [%r14+768];
	add.s32 	%r120, %r215, %r214;
	bar.sync 	0;
	ld.shared.u32 	%r216, [%r10];
	setp.ge.s32 	%p13, %r120, %r216;
	@%p13 bra 	$L__BB2_22;
	st.shared.u32 	[%r10], %r120;
	ld.shared.u32 	%r217, [%r15+768];
	st.shared.u32 	[%r11], %r217;
$L__BB2_22:
	bar.sync 	0;
	ld.shared.u32 	%r218, [%r9+28];
	ld.shared.u32 	%r219, [%r14+896];
	add.s32 	%r121, %r219, %r218;
	bar.sync 	0;
	ld.shared.u32 	%r220, [%r10];
	setp.ge.s32 	%p14, %r121, %r220;
	@%p14 bra 	$L__BB2_24;
	st.shared.u32 	[%r10], %r121;
	ld.shared.u32 	%r221, [%r15+896];
	st.shared.u32 	[%r11], %r221;
$L__BB2_24:
	bar.sync 	0;
	ld.shared.u32 	%r222, [%r9+32];
	ld.shared.u32 	%r223, [%r14+1024];
	add.s32 	%r122, %r223, %r222;
	bar.sync 	0;
	ld.shared.u32 	%r224, [%r10];
	setp.ge.s32 	%p15, %r122, %r224;
	@%p15 bra 	$L__BB2_26;
	st.shared.u32 	[%r10], %r122;
	ld.shared.u32 	%r225, [%r15+1024];
	st.shared.u32 	[%r11], %r225;
$L__BB2_26:
	bar.sync 	0;
	ld.shared.u32 	%r226, [%r9+36];
	ld.shared.u32 	%r227, [%r14+1152];
	add.s32 	%r123, %r227, %r226;
	bar.sync 	0;
	ld.shared.u32 	%r228, [%r10];
	setp.ge.s32 	%p16, %r123, %r228;
	@%p16 bra 	$L__BB2_28;
	st.shared.u32 	[%r10], %r123;
	ld.shared.u32 	%r229, [%r15+1152];
	st.shared.u32 	[%r11], %r229;
$L__BB2_28:
	bar.sync 	0;
	ld.shared.u32 	%r230, [%r9+40];
	ld.shared.u32 	%r231, [%r14+1280];
	add.s32 	%r124, %r231, %r230;
	bar.sync 	0;
	ld.shared.u32 	%r232, [%r10];
	setp.ge.s32 	%p17, %r124, %r232;
	@%p17 bra 	$L__BB2_30;
	st.shared.u32 	[%r10], %r124;
	ld.shared.u32 	%r233, [%r15+1280];
	st.shared.u32 	[%r11], %r233;
$L__BB2_30:
	bar.sync 	0;
	ld.shared.u32 	%r234, [%r9+44];
	ld.shared.u32 	%r235, [%r14+1408];
	add.s32 	%r125, %r235, %r234;
	bar.sync 	0;
	ld.shared.u32 	%r236, [%r10];
	setp.ge.s32 	%p18, %r125, %r236;
	@%p18 bra 	$L__BB2_32;
	st.shared.u32 	[%r10], %r125;
	ld.shared.u32 	%r237, [%r15+1408];
	st.shared.u32 	[%r11], %r237;
$L__BB2_32:
	bar.sync 	0;
	ld.shared.u32 	%r238, [%r9+48];
	ld.shared.u32 	%r239, [%r14+1536];
	add.s32 	%r126, %r239, %r238;
	bar.sync 	0;
	ld.shared.u32 	%r240, [%r10];
	setp.ge.s32 	%p19, %r126, %r240;
	@%p19 bra 	$L__BB2_34;
	st.shared.u32 	[%r10], %r126;
	ld.shared.u32 	%r241, [%r15+1536];
	st.shared.u32 	[%r11], %r241;
$L__BB2_34:
	bar.sync 	0;
	ld.shared.u32 	%r242, [%r9+52];
	ld.shared.u32 	%r243, [%r14+1664];
	add.s32 	%r127, %r243, %r242;
	bar.sync 	0;
	ld.shared.u32 	%r244, [%r10];
	setp.ge.s32 	%p20, %r127, %r244;
	@%p20 bra 	$L__BB2_36;
	st.shared.u32 	[%r10], %r127;
	ld.shared.u32 	%r245, [%r15+1664];
	st.shared.u32 	[%r11], %r245;
$L__BB2_36:
	bar.sync 	0;
	ld.shared.u32 	%r246, [%r9+56];
	ld.shared.u32 	%r247, [%r14+1792];
	add.s32 	%r128, %r247, %r246;
	bar.sync 	0;
	ld.shared.u32 	%r248, [%r10];
	setp.ge.s32 	%p21, %r128, %r248;
	@%p21 bra 	$L__BB2_38;
	st.shared.u32 	[%r10], %r128;
	ld.shared.u32 	%r249, [%r15+1792];
	st.shared.u32 	[%r11], %r249;
$L__BB2_38:
	bar.sync 	0;
	ld.shared.u32 	%r250, [%r9+60];
	ld.shared.u32 	%r251, [%r14+1920];
	add.s32 	%r129, %r251, %r250;
	bar.sync 	0;
	ld.shared.u32 	%r252, [%r10];
	setp.ge.s32 	%p22, %r129, %r252;
	@%p22 bra 	$L__BB2_40;
	st.shared.u32 	[%r10], %r129;
	ld.shared.u32 	%r253, [%r15+1920];
	st.shared.u32 	[%r11], %r253;
$L__BB2_40:
	bar.sync 	0;
	ld.shared.u32 	%r254, [%r9+64];
	ld.shared.u32 	%r255, [%r14+2048];
	add.s32 	%r130, %r255, %r254;
	bar.sync 	0;
	ld.shared.u32 	%r256, [%r10];
	setp.ge.s32 	%p23, %r130, %r256;
	@%p23 bra 	$L__BB2_42;
	st.shared.u32 	[%r10], %r130;
	ld.shared.u32 	%r257, [%r15+2048];
	st.shared.u32 	[%r11], %r257;
$L__BB2_42:
	bar.sync 	0;
	ld.shared.u32 	%r258, [%r9+68];
	ld.shared.u32 	%r259, [%r14+2176];
	add.s32 	%r131, %r259, %r258;
	bar.sync 	0;
	ld.shared.u32 	%r260, [%r10];
	setp.ge.s32 	%p24, %r131, %r260;
	@%p24 bra 	$L__BB2_44;
	st.shared.u32 	[%r10], %r131;
	ld.shared.u32 	%r261, [%r15+2176];
	st.shared.u32 	[%r11], %r261;
$L__BB2_44:
	bar.sync 	0;
	ld.shared.u32 	%r262, [%r9+72];
	ld.shared.u32 	%r263, [%r14+2304];
	add.s32 	%r132, %r263, %r262;
	bar.sync 	0;
	ld.shared.u32 	%r264, [%r10];
	setp.ge.s32 	%p25, %r132, %r264;
	@%p25 bra 	$L__BB2_46;
	st.shared.u32 	[%r10], %r132;
	ld.shared.u32 	%r265, [%r15+2304];
	st.shared.u32 	[%r11], %r265;
$L__BB2_46:
	bar.sync 	0;
	ld.shared.u32 	%r266, [%r9+76];
	ld.shared.u32 	%r267, [%r14+2432];
	add.s32 	%r133, %r267, %r266;
	bar.sync 	0;
	ld.shared.u32 	%r268, [%r10];
	setp.ge.s32 	%p26, %r133, %r268;
	@%p26 bra 	$L__BB2_48;
	st.shared.u32 	[%r10], %r133;
	ld.shared.u32 	%r269, [%r15+2432];
	st.shared.u32 	[%r11], %r269;
$L__BB2_48:
	bar.sync 	0;
	ld.shared.u32 	%r270, [%r9+80];
	ld.shared.u32 	%r271, [%r14+2560];
	add.s32 	%r134, %r271, %r270;
	bar.sync 	0;
	ld.shared.u32 	%r272, [%r10];
	setp.ge.s32 	%p27, %r134, %r272;
	@%p27 bra 	$L__BB2_50;
	st.shared.u32 	[%r10], %r134;
	ld.shared.u32 	%r273, [%r15+2560];
	st.shared.u32 	[%r11], %r273;
$L__BB2_50:
	bar.sync 	0;
	ld.shared.u32 	%r274, [%r9+84];
	ld.shared.u32 	%r275, [%r14+2688];
	add.s32 	%r135, %r275, %r274;
	bar.sync 	0;
	ld.shared.u32 	%r276, [%r10];
	setp.ge.s32 	%p28, %r135, %r276;
	@%p28 bra 	$L__BB2_52;
	st.shared.u32 	[%r10], %r135;
	ld.shared.u32 	%r277, [%r15+2688];
	st.shared.u32 	[%r11], %r277;
$L__BB2_52:
	bar.sync 	0;
	ld.shared.u32 	%r278, [%r9+88];
	ld.shared.u32 	%r279, [%r14+2816];
	add.s32 	%r136, %r279, %r278;
	bar.sync 	0;
	ld.shared.u32 	%r280, [%r10];
	setp.ge.s32 	%p29, %r136, %r280;
	@%p29 bra 	$L__BB2_54;
	st.shared.u32 	[%r10], %r136;
	ld.shared.u32 	%r281, [%r15+2816];
	st.shared.u32 	[%r11], %r281;
$L__BB2_54:
	bar.sync 	0;
	ld.shared.u32 	%r282, [%r9+92];
	ld.shared.u32 	%r283, [%r14+2944];
	add.s32 	%r137, %r283, %r282;
	bar.sync 	0;
	ld.shared.u32 	%r284, [%r10];
	setp.ge.s32 	%p30, %r137, %r284;
	@%p30 bra 	$L__BB2_56;
	st.shared.u32 	[%r10], %r137;
	ld.shared.u32 	%r285, [%r15+2944];
	st.shared.u32 	[%r11], %r285;
$L__BB2_56:
	bar.sync 	0;
	ld.shared.u32 	%r286, [%r9+96];
	ld.shared.u32 	%r287, [%r14+3072];
	add.s32 	%r138, %r287, %r286;
	bar.sync 	0;
	ld.shared.u32 	%r288, [%r10];
	setp.ge.s32 	%p31, %r138, %r288;
	@%p31 bra 	$L__BB2_58;
	st.shared.u32 	[%r10], %r138;
	ld.shared.u32 	%r289, [%r15+3072];
	st.shared.u32 	[%r11], %r289;
$L__BB2_58:
	bar.sync 	0;
	ld.shared.u32 	%r290, [%r9+100];
	ld.shared.u32 	%r291, [%r14+3200];
	add.s32 	%r139, %r291, %r290;
	bar.sync 	0;
	ld.shared.u32 	%r292, [%r10];
	setp.ge.s32 	%p32, %r139, %r292;
	@%p32 bra 	$L__BB2_60;
	st.shared.u32 	[%r10], %r139;
	ld.shared.u32 	%r293, [%r15+3200];
	st.shared.u32 	[%r11], %r293;
$L__BB2_60:
	bar.sync 	0;
	ld.shared.u32 	%r294, [%r9+104];
	ld.shared.u32 	%r295, [%r14+3328];
	add.s32 	%r140, %r295, %r294;
	bar.sync 	0;
	ld.shared.u32 	%r296, [%r10];
	setp.ge.s32 	%p33, %r140, %r296;
	@%p33 bra 	$L__BB2_62;
	st.shared.u32 	[%r10], %r140;
	ld.shared.u32 	%r297, [%r15+3328];
	st.shared.u32 	[%r11], %r297;
$L__BB2_62:
	bar.sync 	0;
	ld.shared.u32 	%r298, [%r9+108];
	ld.shared.u32 	%r299, [%r14+3456];
	add.s32 	%r141, %r299, %r298;
	bar.sync 	0;
	ld.shared.u32 	%r300, [%r10];
	setp.ge.s32 	%p34, %r141, %r300;
	@%p34 bra 	$L__BB2_64;
	st.shared.u32 	[%r10], %r141;
	ld.shared.u32 	%r301, [%r15+3456];
	st.shared.u32 	[%r11], %r301;
$L__BB2_64:
	bar.sync 	0;
	ld.shared.u32 	%r302, [%r9+112];
	ld.shared.u32 	%r303, [%r14+3584];
	add.s32 	%r142, %r303, %r302;
	bar.sync 	0;
	ld.shared.u32 	%r304, [%r10];
	setp.ge.s32 	%p35, %r142, %r304;
	@%p35 bra 	$L__BB2_66;
	st.shared.u32 	[%r10], %r142;
	ld.shared.u32 	%r305, [%r15+3584];
	st.shared.u32 	[%r11], %r305;
$L__BB2_66:
	bar.sync 	0;
	ld.shared.u32 	%r306, [%r9+116];
	ld.shared.u32 	%r307, [%r14+3712];
	add.s32 	%r143, %r307, %r306;
	bar.sync 	0;
	ld.shared.u32 	%r308, [%r10];
	setp.ge.s32 	%p36, %r143, %r308;
	@%p36 bra 	$L__BB2_68;
	st.shared.u32 	[%r10], %r143;
	ld.shared.u32 	%r309, [%r15+3712];
	st.shared.u32 	[%r11], %r309;
$L__BB2_68:
	bar.sync 	0;
	ld.shared.u32 	%r310, [%r9+120];
	ld.shared.u32 	%r311, [%r14+3840];
	add.s32 	%r144, %r311, %r310;
	bar.sync 	0;
	ld.shared.u32 	%r312, [%r10];
	setp.ge.s32 	%p37, %r144, %r312;
	@%p37 bra 	$L__BB2_70;
	st.shared.u32 	[%r10], %r144;
	ld.shared.u32 	%r313, [%r15+3840];
	st.shared.u32 	[%r11], %r313;
$L__BB2_70:
	bar.sync 	0;
	ld.shared.u32 	%r314, [%r9+124];
	ld.shared.u32 	%r315, [%r14+3968];
	add.s32 	%r145, %r315, %r314;
	bar.sync 	0;
	ld.shared.u32 	%r316, [%r10];
	setp.ge.s32 	%p38, %r145, %r316;
	@%p38 bra 	$L__BB2_72;
	st.shared.u32 	[%r10], %r145;
	ld.shared.u32 	%r317, [%r15+3968];
	st.shared.u32 	[%r11], %r317;
$L__BB2_72:
	bar.sync 	0;
	bra.uni 	$L__BB2_138;
$L__BB2_73:
	add.s32 	%r17, %r179, %r180;
	add.s32 	%r18, %r181, %r180;
	ld.shared.u32 	%r321, [%r6];
	ld.shared.u32 	%r322, [%r17];
	add.s32 	%r19, %r322, %r321;
	bar.sync 	0;
	ld.shared.u32 	%r323, [%r10];
	setp.ge.s32 	%p39, %r19, %r323;
	@%p39 bra 	$L__BB2_75;
	st.shared.u32 	[%r10], %r19;
	ld.shared.u32 	%r421, [%r18];
$L__BB2_75:
	bar.sync 	0;
	st.shared.u32 	[%r11], %r421;
	ld.shared.u32 	%r324, [%r6+4];
	ld.shared.u32 	%r325, [%r17+128];
	add.s32 	%r22, %r325, %r324;
	bar.sync 	0;
	ld.shared.u32 	%r326, [%r10];
	setp.ge.s32 	%p40, %r22, %r326;
	@%p40 bra 	$L__BB2_77;
	st.shared.u32 	[%r10], %r22;
	ld.shared.u32 	%r421, [%r18+128];
$L__BB2_77:
	bar.sync 	0;
	st.shared.u32 	[%r11], %r421;
	ld.shared.u32 	%r327, [%r6+8];
	ld.shared.u32 	%r328, [%r17+256];
	add.s32 	%r25, %r328, %r327;
	bar.sync 	0;
	ld.shared.u32 	%r329, [%r10];
	setp.ge.s32 	%p41, %r25, %r329;
	@%p41 bra 	$L__BB2_79;
	st.shared.u32 	[%r10], %r25;
	ld.shared.u32 	%r421, [%r18+256];
$L__BB2_79:
	bar.sync 	0;
	st.shared.u32 	[%r11], %r421;
	ld.shared.u32 	%r330, [%r6+12];
	ld.shared.u32 	%r331, [%r17+384];
	add.s32 	%r28, %r331, %r330;
	bar.sync 	0;
	ld.shared.u32 	%r332, [%r10];
	setp.ge.s32 	%p42, %r28, %r332;
	@%p42 bra 	$L__BB2_81;
	st.shared.u32 	[%r10], %r28;
	ld.shared.u32 	%r421, [%r18+384];
$L__BB2_81:
	bar.sync 	0;
	st.shared.u32 	[%r11], %r421;
	ld.shared.u32 	%r333, [%r6+16];
	ld.shared.u32 	%r334, [%r17+512];
	add.s32 	%r31, %r334, %r333;
	bar.sync 	0;
	ld.shared.u32 	%r335, [%r10];
	setp.ge.s32 	%p43, %r31, %r335;
	@%p43 bra 	$L__BB2_83;
	st.shared.u32 	[%r10], %r31;
	ld.shared.u32 	%r421, [%r18+512];
$L__BB2_83:
	bar.sync 	0;
	st.shared.u32 	[%r11], %r421;
	ld.shared.u32 	%r336, [%r6+20];
	ld.shared.u32 	%r337, [%r17+640];
	add.s32 	%r34, %r337, %r336;
	bar.sync 	0;
	ld.shared.u32 	%r338, [%r10];
	setp.ge.s32 	%p44, %r34, %r338;
	@%p44 bra 	$L__BB2_85;
	st.shared.u32 	[%r10], %r34;
	ld.shared.u32 	%r421, [%r18+640];
$L__BB2_85:
	bar.sync 	0;
	st.shared.u32 	[%r11], %r421;
	ld.shared.u32 	%r339, [%r6+24];
	ld.shared.u32 	%r340, [%r17+768];
	add.s32 	%r37, %r340, %r339;
	bar.sync 	0;
	ld.shared.u32 	%r341, [%r10];
	setp.ge.s32 	%p45, %r37, %r341;
	@%p45 bra 	$L__BB2_87;
	st.shared.u32 	[%r10], %r37;
	ld.shared.u32 	%r421, [%r18+768];
$L__BB2_87:
	bar.sync 	0;
	st.shared.u32 	[%r11], %r421;
	ld.shared.u32 	%r342, [%r6+28];
	ld.shared.u32 	%r343, [%r17+896];
	add.s32 	%r40, %r343, %r342;
	bar.sync 	0;
	ld.shared.u32 	%r344, [%r10];
	setp.ge.s32 	%p46, %r40, %r344;
	@%p46 bra 	$L__BB2_89;
	st.shared.u32 	[%r10], %r40;
	ld.shared.u32 	%r421, [%r18+896];
$L__BB2_89:
	bar.sync 	0;
	st.shared.u32 	[%r11], %r421;
	ld.shared.u32 	%r345, [%r6+32];
	ld.shared.u32 	%r346, [%r17+1024];
	add.s32 	%r43, %r346, %r345;
	bar.sync 	0;
	ld.shared.u32 	%r347, [%r10];
	setp.ge.s32 	%p47, %r43, %r347;
	@%p47 bra 	$L__BB2_91;
	st.shared.u32 	[%r10], %r43;
	ld.shared.u32 	%r421, [%r18+1024];
$L__BB2_91:
	bar.sync 	0;
	st.shared.u32 	[%r11], %r421;
	ld.shared.u32 	%r348, [%r6+36];
	ld.shared.u32 	%r349, [%r17+1152];
	add.s32 	%r46, %r349, %r348;
	bar.sync 	0;
	ld.shared.u32 	%r350, [%r10];
	setp.ge.s32 	%p48, %r46, %r350;
	@%p48 bra 	$L__BB2_93;
	st.shared.u32 	[%r10], %r46;
	ld.shared.u32 	%r421, [%r18+1152];
$L__BB2_93:
	bar.sync 	0;
	st.shared.u32 	[%r11], %r421;
	ld.shared.u32 	%r351, [%r6+40];
	ld.shared.u32 	%r352, [%r17+1280];
	add.s32 	%r49, %r352, %r351;
	bar.sync 	0;
	ld.shared.u32 	%r353, [%r10];
	setp.ge.s32 	%p49, %r49, %r353;
	@%p49 bra 	$L__BB2_95;
	st.shared.u32 	[%r10], %r49;
	ld.shared.u32 	%r421, [%r18+1280];
$L__BB2_95:
	bar.sync 	0;
	st.shared.u32 	[%r11], %r421;
	ld.shared.u32 	%r354, [%r6+44];
	ld.shared.u32 	%r355, [%r17+1408];
	add.s32 	%r52, %r355, %r354;
	bar.sync 	0;
	ld.shared.u32 	%r356, [%r10];
	setp.ge.s32 	%p50, %r52, %r356;
	@%p50 bra 	$L__BB2_97;
	st.shared.u32 	[%r10], %r52;
	ld.shared.u32 	%r421, [%r18+1408];
$L__BB2_97:
	bar.sync 	0;
	st.shared.u32 	[%r11], %r421;
	ld.shared.u32 	%r357, [%r6+48];
	ld.shared.u32 	%r358, [%r17+1536];
	add.s32 	%r55, %r358, %r357;
	bar.sync 	0;
	ld.shared.u32 	%r359, [%r10];
	setp.ge.s32 	%p51, %r55, %r359;
	@%p51 bra 	$L__BB2_99;
	st.shared.u32 	[%r10], %r55;
	ld.shared.u32 	%r421, [%r18+1536];
$L__BB2_99:
	bar.sync 	0;
	st.shared.u32 	[%r11], %r421;
	ld.shared.u32 	%r360, [%r6+52];
	ld.shared.u32 	%r361, [%r17+1664];
	add.s32 	%r58, %r361, %r360;
	bar.sync 	0;
	ld.shared.u32 	%r362, [%r10];
	setp.ge.s32 	%p52, %r58, %r362;
	@%p52 bra 	$L__BB2_101;
	st.shared.u32 	[%r10], %r58;
	ld.shared.u32 	%r421, [%r18+1664];
$L__BB2_101:
	bar.sync 	0;
	st.shared.u32 	[%r11], %r421;
	ld.shared.u32 	%r363, [%r6+56];
	ld.shared.u32 	%r364, [%r17+1792];
	add.s32 	%r61, %r364, %r363;
	bar.sync 	0;
	ld.shared.u32 	%r365, [%r10];
	setp.ge.s32 	%p53, %r61, %r365;
	@%p53 bra 	$L__BB2_103;
	st.shared.u32 	[%r10], %r61;
	ld.shared.u32 	%r421, [%r18+1792];
$L__BB2_103:
	bar.sync 	0;
	st.shared.u32 	[%r11], %r421;
	ld.shared.u32 	%r366, [%r6+60];
	ld.shared.u32 	%r367, [%r17+1920];
	add.s32 	%r64, %r367, %r366;
	bar.sync 	0;
	ld.shared.u32 	%r368, [%r10];
	setp.ge.s32 	%p54, %r64, %r368;
	@%p54 bra 	$L__BB2_105;
	st.shared.u32 	[%r10], %r64;
	ld.shared.u32 	%r421, [%r18+1920];
$L__BB2_105:
	bar.sync 	0;
	st.shared.u32 	[%r11], %r421;
	ld.shared.u32 	%r369, [%r6+64];
	ld.shared.u32 	%r370, [%r17+2048];
	add.s32 	%r67, %r370, %r369;
	bar.sync 	0;
	ld.shared.u32 	%r371, [%r10];
	setp.ge.s32 	%p55, %r67, %r371;
	@%p55 bra 	$L__BB2_107;
	st.shared.u32 	[%r10], %r67;
	ld.shared.u32 	%r421, [%r18+2048];
$L__BB2_107:
	bar.sync 	0;
	st.shared.u32 	[%r11], %r421;
	ld.shared.u32 	%r372, [%r6+68];
	ld.shared.u32 	%r373, [%r17+2176];
	add.s32 	%r70, %r373, %r372;
	bar.sync 	0;
	ld.shared.u32 	%r374, [%r10];
	setp.ge.s32 	%p56, %r70, %r374;
	@%p56 bra 	$L__BB2_109;
	st.shared.u32 	[%r10], %r70;
	ld.shared.u32 	%r421, [%r18+2176];
$L__BB2_109:
	bar.sync 	0;
	st.shared.u32 	[%r11], %r421;
	ld.shared.u32 	%r375, [%r6+72];
	ld.shared.u32 	%r376, [%r17+2304];
	add.s32 	%r73, %r376, %r375;
	bar.sync 	0;
	ld.shared.u32 	%r377, [%r10];
	setp.ge.s32 	%p57, %r73, %r377;
	@%p57 bra 	$L__BB2_111;
	st.shared.u32 	[%r10], %r73;
	ld.shared.u32 	%r421, [%r18+2304];
$L__BB2_111:
	bar.sync 	0;
	st.shared.u32 	[%r11], %r421;
	ld.shared.u32 	%r378, [%r6+76];
	ld.shared.u32 	%r379, [%r17+2432];
	add.s32 	%r76, %r379, %r378;
	bar.sync 	0;
	ld.shared.u32 	%r380, [%r10];
	setp.ge.s32 	%p58, %r76, %r380;
	@%p58 bra 	$L__BB2_113;
	st.shared.u32 	[%r10], %r76;
	ld.shared.u32 	%r421, [%r18+2432];
$L__BB2_113:
	bar.sync 	0;
	st.shared.u32 	[%r11], %r421;
	ld.shared.u32 	%r381, [%r6+80];
	ld.shared.u32 	%r382, [%r17+2560];
	add.s32 	%r79, %r382, %r381;
	bar.sync 	0;
	ld.shared.u32 	%r383, [%r10];
	setp.ge.s32 	%p59, %r79, %r383;
	@%p59 bra 	$L__BB2_115;
	st.shared.u32 	[%r10], %r79;
	ld.shared.u32 	%r421, [%r18+2560];
$L__BB2_115:
	bar.sync 	0;
	st.shared.u32 	[%r11], %r421;
	ld.shared.u32 	%r384, [%r6+84];
	ld.shared.u32 	%r385, [%r17+2688];
	add.s32 	%r82, %r385, %r384;
	bar.sync 	0;
	ld.shared.u32 	%r386, [%r10];
	setp.ge.s32 	%p60, %r82, %r386;
	@%p60 bra 	$L__BB2_117;
	st.shared.u32 	[%r10], %r82;
	ld.shared.u32 	%r421, [%r18+2688];
$L__BB2_117:
	bar.sync 	0;
	st.shared.u32 	[%r11], %r421;
	ld.shared.u32 	%r387, [%r6+88];
	ld.shared.u32 	%r388, [%r17+2816];
	add.s32 	%r85, %r388, %r387;
	bar.sync 	0;
	ld.shared.u32 	%r389, [%r10];
	setp.ge.s32 	%p61, %r85, %r389;
	@%p61 bra 	$L__BB2_119;
	st.shared.u32 	[%r10], %r85;
	ld.shared.u32 	%r421, [%r18+2816];
$L__BB2_119:
	bar.sync 	0;
	st.shared.u32 	[%r11], %r421;
	ld.shared.u32 	%r390, [%r6+92];
	ld.shared.u32 	%r391, [%r17+2944];
	add.s32 	%r88, %r391, %r390;
	bar.sync 	0;
	ld.shared.u32 	%r392, [%r10];
	setp.ge.s32 	%p62, %r88, %r392;
	@%p62 bra 	$L__BB2_121;
	st.shared.u32 	[%r10], %r88;
	ld.shared.u32 	%r421, [%r18+2944];
$L__BB2_121:
	bar.sync 	0;
	st.shared.u32 	[%r11], %r421;
	ld.shared.u32 	%r393, [%r6+96];
	ld.shared.u32 	%r394, [%r17+3072];
	add.s32 	%r91, %r394, %r393;
	bar.sync 	0;
	ld.shared.u32 	%r395, [%r10];
	setp.ge.s32 	%p63, %r91, %r395;
	@%p63 bra 	$L__BB2_123;
	st.shared.u32 	[%r10], %r91;
	ld.shared.u32 	%r421, [%r18+3072];
$L__BB2_123:
	bar.sync 	0;
	st.shared.u32 	[%r11], %r421;
	ld.shared.u32 	%r396, [%r6+100];
	ld.shared.u32 	%r397, [%r17+3200];
	add.s32 	%r94, %r397, %r396;
	bar.sync 	0;
	ld.shared.u32 	%r398, [%r10];
	setp.ge.s32 	%p64, %r94, %r398;
	@%p64 bra 	$L__BB2_125;
	st.shared.u32 	[%r10], %r94;
	ld.shared.u32 	%r421, [%r18+3200];
$L__BB2_125:
	bar.sync 	0;
	st.shared.u32 	[%r11], %r421;
	ld.shared.u32 	%r399, [%r6+104];
	ld.shared.u32 	%r400, [%r17+3328];
	add.s32 	%r97, %r400, %r399;
	bar.sync 	0;
	ld.shared.u32 	%r401, [%r10];
	setp.ge.s32 	%p65, %r97, %r401;
	@%p65 bra 	$L__BB2_127;
	st.shared.u32 	[%r10], %r97;
	ld.shared.u32 	%r421, [%r18+3328];
$L__BB2_127:
	bar.sync 	0;
	st.shared.u32 	[%r11], %r421;
	ld.shared.u32 	%r402, [%r6+108];
	ld.shared.u32 	%r403, [%r17+3456];
	add.s32 	%r100, %r403, %r402;
	bar.sync 	0;
	ld.shared.u32 	%r404, [%r10];
	setp.ge.s32 	%p66, %r100, %r404;
	@%p66 bra 	$L__BB2_129;
	st.shared.u32 	[%r10], %r100;
	ld.shared.u32 	%r421, [%r18+3456];
$L__BB2_129:
	bar.sync 	0;
	st.shared.u32 	[%r11], %r421;
	ld.shared.u32 	%r405, [%r6+112];
	ld.shared.u32 	%r406, [%r17+3584];
	add.s32 	%r103, %r406, %r405;
	bar.sync 	0;
	ld.shared.u32 	%r407, [%r10];
	setp.ge.s32 	%p67, %r103, %r407;
	@%p67 bra 	$L__BB2_131;
	st.shared.u32 	[%r10], %r103;
	ld.shared.u32 	%r421, [%r18+3584];
$L__BB2_131:
	bar.sync 	0;
	st.shared.u32 	[%r11], %r421;
	ld.shared.u32 	%r408, [%r6+116];
	ld.shared.u32 	%r409, [%r17+3712];
	add.s32 	%r106, %r409, %r408;
	bar.sync 	0;
	ld.shared.u32 	%r410, [%r10];
	setp.ge.s32 	%p68, %r106, %r410;
	@%p68 bra 	$L__BB2_133;
	st.shared.u32 	[%r10], %r106;
	ld.shared.u32 	%r421, [%r18+3712];
$L__BB2_133:
	bar.sync 	0;
	st.shared.u32 	[%r11], %r421;
	ld.shared.u32 	%r411, [%r6+120];
	ld.shared.u32 	%r412, [%r17+3840];
	add.s32 	%r109, %r412, %r411;
	bar.sync 	0;
	ld.shared.u32 	%r413, [%r10];
	setp.ge.s32 	%p69, %r109, %r413;
	@%p69 bra 	$L__BB2_135;
	st.shared.u32 	[%r10], %r109;
	ld.shared.u32 	%r421, [%r18+3840];
$L__BB2_135:
	bar.sync 	0;
	st.shared.u32 	[%r11], %r421;
	ld.shared.u32 	%r414, [%r6+124];
	ld.shared.u32 	%r415, [%r17+3968];
	add.s32 	%r112, %r415, %r414;
	bar.sync 	0;
	ld.shared.u32 	%r416, [%r10];
	setp.ge.s32 	%p70, %r112, %r416;
	@%p70 bra 	$L__BB2_137;
	st.shared.u32 	[%r10], %r112;
	ld.shared.u32 	%r421, [%r18+3968];
$L__BB2_137:
	bar.sync 	0;
	st.shared.u32 	[%r11], %r421;
$L__BB2_138:
	not.pred 	%p71, %p1;
	@%p71 bra 	$L__BB2_140;
	ld.shared.u32 	%r417, [%r10];
	mul.wide.s32 	%rd12, %r8, 4;
	add.s64 	%rd13, %rd2, %rd12;
	st.global.u32 	[%rd13], %r417;
	ld.shared.u32 	%r418, [%r11];
	add.s64 	%rd14, %rd1, %rd12;
	st.global.u32 	[%rd14], %r418;
$L__BB2_140:
	ret;

}
	// .globl	_Z21fw_kernel_phase_threeILi16ELi2EEvjjmPiS0_
.visible .entry _Z21fw_kernel_phase_threeILi16ELi2EEvjjmPiS0_(
	.param .u32 _Z21fw_kernel_phase_threeILi16ELi2EEvjjmPiS0__param_0,
	.param .u32 _Z21fw_kernel_phase_threeILi16ELi2EEvjjmPiS0__param_1,
	.param .u64 _Z21fw_kernel_phase_threeILi16ELi2EEvjjmPiS0__param_2,
	.param .u64 .ptr .align 1 _Z21fw_kernel_phase_threeILi16ELi2EEvjjmPiS0__param_3,
	.param .u64 .ptr .align 1 _Z21fw_kernel_phase_threeILi16ELi2EEvjjmPiS0__param_4
)
{
	.reg .pred 	%p<144>;
	.reg .b32 	%r<1125>;
	.reg .b64 	%rd<36>;
	// demoted variable
	.shared .align 4 .b8 _ZZ21fw_kernel_phase_threeILi16ELi2EEvjjmPiS0_E12primaryRow_d[4096];
	// demoted variable
	.shared .align 4 .b8 _ZZ21fw_kernel_phase_threeILi16ELi2EEvjjmPiS0_E12primaryCol_d[4096];
	// demoted variable
	.shared .align 4 .b8 _ZZ21fw_kernel_phase_threeILi16ELi2EEvjjmPiS0_E12primaryRow_p[4096];
	ld.param.u32 	%r547, [_Z21fw_kernel_phase_threeILi16ELi2EEvjjmPiS0__param_0];
	ld.param.u32 	%r548, [_Z21fw_kernel_phase_threeILi16ELi2EEvjjmPiS0__param_1];
	ld.param.u64 	%rd12, [_Z21fw_kernel_phase_threeILi16ELi2EEvjjmPiS0__param_2];
	ld.param.u64 	%rd13, [_Z21fw_kernel_phase_threeILi16ELi2EEvjjmPiS0__param_3];
	ld.param.u64 	%rd14, [_Z21fw_kernel_phase_threeILi16ELi2EEvjjmPiS0__param_4];
	cvta.to.global.u64 	%rd1, %rd14;
	cvta.to.global.u64 	%rd2, %rd13;
	mov.u32 	%r1, %ctaid.x;
	setp.eq.s32 	%p1, %r1, %r547;
	mov.u32 	%r2, %ctaid.y;
	setp.eq.s32 	%p2, %r2, %r547;
	or.pred  	%p3, %p1, %p2;
	@%p3 bra 	$L__BB3_289;
	mov.u32 	%r549, %tid.x;
	shl.b32 	%r3, %r549, 1;
	mov.u32 	%r550, %tid.y;
	shl.b32 	%r4, %r550, 1;
	mov.u32 	%r551, %ntid.y;
	mul.lo.s32 	%r552, %r2, %r551;
	shl.b32 	%r553, %r552, 1;
	add.s32 	%r5, %r553, %r4;
	mov.u32 	%r554, %ntid.x;
	mul.lo.s32 	%r555, %r1, %r554;
	shl.b32 	%r556, %r555, 1;
	add.s32 	%r557, %r556, %r3;
	shl.b32 	%r558, %r547, 5;
	add.s32 	%r7, %r558, %r4;
	add.s32 	%r8, %r558, %r3;
	cvt.u32.u64 	%r9, %rd12;
	shl.b32 	%r559, %r550, 8;
	mov.u32 	%r560, _ZZ21fw_kernel_phase_threeILi16ELi2EEvjjmPiS0_E12primaryRow_d;
	add.s32 	%r561, %r560, %r559;
	mov.u32 	%r562, _ZZ21fw_kernel_phase_threeILi16ELi2EEvjjmPiS0_E12primaryRow_p;
	add.s32 	%r563, %r562, %r559;
	mul.lo.s32 	%r10, %r7, %r9;
	add.s32 	%r11, %r10, %r557;
	mul.lo.s32 	%r12, %r5, %r9;
	add.s32 	%r13, %r12, %r8;
	max.u32 	%r564, %r7, %r557;
	setp.ge.u32 	%p4, %r564, %r548;
	shl.b32 	%r565, %r549, 3;
	add.s32 	%r14, %r561, %r565;
	add.s32 	%r15, %r563, %r565;
	@%p4 bra 	$L__BB3_3;
	mul.wide.u32 	%rd15, %r11, 4;
	add.s64 	%rd16, %rd2, %rd15;
	ld.global.u32 	%r568, [%rd16];
	st.shared.u32 	[%r14], %r568;
	add.s64 	%rd17, %rd1, %rd15;
	ld.global.u32 	%r569, [%rd17];
	st.shared.u32 	[%r15], %r569;
	bra.uni 	$L__BB3_4;
$L__BB3_3:
	mov.b32 	%r566, 1061109567;
	st.shared.u32 	[%r14], %r566;
	mov.b32 	%r567, -1;
	st.shared.u32 	[%r15], %r567;
$L__BB3_4:
	shl.b32 	%r570, %r4, 7;
	mov.u32 	%r571, _ZZ21fw_kernel_phase_threeILi16ELi2EEvjjmPiS0_E12primaryCol_d;
	add.s32 	%r16, %r571, %r570;
	max.u32 	%r572, %r5, %r8;
	setp.ge.u32 	%p5, %r572, %r548;
	mul.wide.u32 	%rd18, %r13, 4;
	add.s64 	%rd3, %rd2, %rd18;
	shl.b32 	%r573, %r3, 2;
	add.s32 	%r17, %r16, %r573;
	@%p5 bra 	$L__BB3_6;
	ld.global.u32 	%r575, [%rd3];
	st.shared.u32 	[%r17], %r575;
	bra.uni 	$L__BB3_7;
$L__BB3_6:
	mov.b32 	%r574, 1061109567;
	st.shared.u32 	[%r17], %r574;
$L__BB3_7:
	add.s32 	%r18, %r557, 1;
	max.u32 	%r576, %r7, %r18;
	setp.lt.u32 	%p6, %r576, %r548;
	@%p6 bra 	$L__BB3_9;
	mov.b32 	%r577, 1061109567;
	st.shared.u32 	[%r14+4], %r577;
	mov.b32 	%r578, -1;
	st.shared.u32 	[%r15+4], %r578;
	bra.uni 	$L__BB3_10;
$L__BB3_9:
	mul.wide.u32 	%rd19, %r11, 4;
	add.s64 	%rd20, %rd2, %rd19;
	ld.global.u32 	%r579, [%rd20+4];
	st.shared.u32 	[%r14+4], %r579;
	add.s64 	%rd21, %rd1, %rd19;
	ld.global.u32 	%r580, [%rd21+4];
	st.shared.u32 	[%r15+4], %r580;
$L__BB3_10:
	add.s32 	%r19, %r8, 1;
	max.u32 	%r581, %r5, %r19;
	setp.lt.u32 	%p7, %r581, %r548;
	@%p7 bra 	$L__BB3_12;
	mov.b32 	%r582, 1061109567;
	st.shared.u32 	[%r17+4], %r582;
	bra.uni 	$L__BB3_13;
$L__BB3_12:
	ld.global.u32 	%r583, [%rd3+4];
	st.shared.u32 	[%r17+4], %r583;
$L__BB3_13:
	add.s32 	%r20, %r7, 1;
	add.s32 	%r21, %r5, 1;
	add.s32 	%r22, %r12, %r9;
	max.u32 	%r584, %r20, %r557;
	setp.lt.u32 	%p8, %r584, %r548;
	@%p8 bra 	$L__BB3_15;
	mov.b32 	%r585, 1061109567;
	st.shared.u32 	[%r14+128], %r585;
	mov.b32 	%r586, -1;
	st.shared.u32 	[%r15+128], %r586;
	bra.uni 	$L__BB3_16;
$L__BB3_15:
	add.s32 	%r587, %r11, %r9;
	mul.wide.u32 	%rd22, %r587, 4;
	add.s64 	%rd23, %rd2, %rd22;
	ld.global.u32 	%r588, [%rd23];
	st.shared.u32 	[%r14+128], %r588;
	add.s64 	%rd24, %rd1, %rd22;
	ld.global.u32 	%r589, [%rd24];
	st.shared.u32 	[%r15+128], %r589;
$L__BB3_16:
	max.u32 	%r590, %r21, %r8;
	setp.lt.u32 	%p9, %r590, %r548;
	@%p9 bra 	$L__BB3_18;
	mov.b32 	%r591, 1061109567;
	st.shared.u32 	[%r17+128], %r591;
	bra.uni 	$L__BB3_19;
$L__BB3_18:
	add.s32 	%r592, %r13, %r9;
	mul.wide.u32 	%rd25, %r592, 4;
	add.s64 	%rd26, %rd2, %rd25;
	ld.global.u32 	%r593, [%rd26];
	st.shared.u32 	[%r17+128], %r593;
$L__BB3_19:
	max.u32 	%r594, %r20, %r18;
	setp.lt.u32 	%p10, %r594, %r548;
	@%p10 bra 	$L__BB3_21;
	mov.b32 	%r595, 1061109567;
	st.shared.u32 	[%r14+132], %r595;
	mov.b32 	%r596, -1;
	st.shared.u32 	[%r15+132], %r596;
	bra.uni 	$L__BB3_22;
$L__BB3_21:
	add.s32 	%r597, %r10, %r9;
	add.s32 	%r598, %r18, %r597;
	mul.wide.u32 	%rd27, %r598, 4;
	add.s64 	%rd28, %rd2, %rd27;
	ld.global.u32 	%r599, [%rd28];
	st.shared.u32 	[%r14+132], %r599;
	add.s64 	%rd29, %rd1, %rd27;
	ld.global.u32 	%r600, [%rd29];
	st.shared.u32 	[%r15+132], %r600;
$L__BB3_22:
	max.u32 	%r601, %r21, %r19;
	setp.lt.u32 	%p11, %r601, %r548;
	@%p11 bra 	$L__BB3_24;
	mov.b32 	%r602, 1061109567;
	st.shared.u32 	[%r17+132], %r602;
	bra.uni 	$L__BB3_25;
$L__BB3_24:
	add.s32 	%r603, %r19, %r22;
	mul.wide.u32 	%rd30, %r603, 4;
	add.s64 	%rd31, %rd2, %rd30;
	ld.global.u32 	%r604, [%rd31];
	st.shared.u32 	[%r17+132], %r604;
$L__BB3_25:
	bar.sync 	0;
	add.s32 	%r23, %r12, %r557;
	max.u32 	%r605, %r5, %r557;
	setp.ge.u32 	%p12, %r605, %r548;
	add.s32 	%r24, %r560, %r573;
	add.s32 	%r25, %r562, %r573;
	@%p12 bra 	$L__BB3_91;
	mul.wide.u32 	%rd32, %r23, 4;
	add.s64 	%rd4, %rd2, %rd32;
	add.s64 	%rd5, %rd1, %rd32;
	ld.global.u32 	%r871, [%rd5];
	ld.global.u32 	%r872, [%rd4];
	ld.shared.u32 	%r609, [%r16];
	ld.shared.u32 	%r610, [%r24];
	add.s32 	%r28, %r610, %r609;
	setp.le.s32 	%p13, %r872, %r28;
	@%p13 bra 	$L__BB3_28;
	ld.shared.u32 	%r871, [%r25];
	mov.u32 	%r872, %r28;
$L__BB3_28:
	ld.shared.u32 	%r611, [%r16+4];
	ld.shared.u32 	%r612, [%r24+128];
	add.s32 	%r32, %r612, %r611;
	setp.le.s32 	%p14, %r872, %r32;
	@%p14 bra 	$L__BB3_30;
	ld.shared.u32 	%r871, [%r25+128];
	mov.u32 	%r872, %r32;
$L__BB3_30:
	ld.shared.u32 	%r613, [%r16+8];
	ld.shared.u32 	%r614, [%r24+256];
	add.s32 	%r36, %r614, %r613;
	setp.le.s32 	%p15, %r872, %r36;
	@%p15 bra 	$L__BB3_32;
	ld.shared.u32 	%r871, [%r25+256];
	mov.u32 	%r872, %r36;
$L__BB3_32:
	ld.shared.u32 	%r615, [%r16+12];
	ld.shared.u32 	%r616, [%r24+384];
	add.s32 	%r40, %r616, %r615;
	setp.le.s32 	%p16, %r872, %r40;
	@%p16 bra 	$L__BB3_34;
	ld.shared.u32 	%r871, [%r25+384];
	mov.u32 	%r872, %r40;
$L__BB3_34:
	ld.shared.u32 	%r617, [%r16+16];
	ld.shared.u32 	%r618, [%r24+512];
	add.s32 	%r44, %r618, %r617;
	setp.le.s32 	%p17, %r872, %r44;
	@%p17 bra 	$L__BB3_36;
	ld.shared.u32 	%r871, [%r25+512];
	mov.u32 	%r872, %r44;
$L__BB3_36:
	ld.shared.u32 	%r619, [%r16+20];
	ld.shared.u32 	%r620, [%r24+640];
	add.s32 	%r48, %r620, %r619;
	setp.le.s32 	%p18, %r872, %r48;
	@%p18 bra 	$L__BB3_38;
	ld.shared.u32 	%r871, [%r25+640];
	mov.u32 	%r872, %r48;
$L__BB3_38:
	ld.shared.u32 	%r621, [%r16+24];
	ld.shared.u32 	%r622, [%r24+768];
	add.s32 	%r52, %r622, %r621;
	setp.le.s32 	%p19, %r872, %r52;
	@%p19 bra 	$L__BB3_40;
	ld.shared.u32 	%r871, [%r25+768];
	mov.u32 	%r872, %r52;
$L__BB3_40:
	ld.shared.u32 	%r623, [%r16+28];
	ld.shared.u32 	%r624, [%r24+896];
	add.s32 	%r56, %r624, %r623;
	setp.le.s32 	%p20, %r872, %r56;
	@%p20 bra 	$L__BB3_42;
	ld.shared.u32 	%r871, [%r25+896];
	mov.u32 	%r872, %r56;
$L__BB3_42:
	ld.shared.u32 	%r625, [%r16+32];
	ld.shared.u32 	%r626, [%r24+1024];
	add.s32 	%r60, %r626, %r625;
	setp.le.s32 	%p21, %r872, %r60;
	@%p21 bra 	$L__BB3_44;
	ld.shared.u32 	%r871, [%r25+1024];
	mov.u32 	%r872, %r60;
$L__BB3_44:
	ld.shared.u32 	%r627, [%r16+36];
	ld.shared.u32 	%r628, [%r24+1152];
	add.s32 	%r64, %r628, %r627;
	setp.le.s32 	%p22, %r872, %r64;
	@%p22 bra 	$L__BB3_46;
	ld.shared.u32 	%r871, [%r25+1152];
	mov.u32 	%r872, %r64;
$L__BB3_46:
	ld.shared.u32 	%r629, [%r16+40];
	ld.shared.u32 	%r630, [%r24+1280];
	add.s32 	%r68, %r630, %r629;
	setp.le.s32 	%p23, %r872, %r68;
	@%p23 bra 	$L__BB3_48;
	ld.shared.u32 	%r871, [%r25+1280];
	mov.u32 	%r872, %r68;
$L__BB3_48:
	ld.shared.u32 	%r631, [%r16+44];
	ld.shared.u32 	%r632, [%r24+1408];
	add.s32 	%r72, %r632, %r631;
	setp.le.s32 	%p24, %r872, %r72;
	@%p24 bra 	$L__BB3_50;
	ld.shared.u32 	%r871, [%r25+1408];
	mov.u32 	%r872, %r72;
$L__BB3_50:
	ld.shared.u32 	%r633, [%r16+48];
	ld.shared.u32 	%r634, [%r24+1536];
	add.s32 	%r76, %r634, %r633;
	setp.le.s32 	%p25, %r872, %r76;
	@%p25 bra 	$L__BB3_52;
	ld.shared.u32 	%r871, [%r25+1536];
	mov.u32 	%r872, %r76;
$L__BB3_52:
	ld.shared.u32 	%r635, [%r16+52];
	ld.shared.u32 	%r636, [%r24+1664];
	add.s32 	%r80, %r636, %r635;
	setp.le.s32 	%p26, %r872, %r80;
	@%p26 bra 	$L__BB3_54;
	ld.shared.u32 	%r871, [%r25+1664];
	mov.u32 	%r872, %r80;
$L__BB3_54:
	ld.shared.u32 	%r637, [%r16+56];
	ld.shared.u32 	%r638, [%r24+1792];
	add.s32 	%r84, %r638, %r637;
	setp.le.s32 	%p27, %r872, %r84;
	@%p27 bra 	$L__BB3_56;
	ld.shared.u32 	%r871, [%r25+1792];
	mov.u32 	%r872, %r84;
$L__BB3_56:
	ld.shared.u32 	%r639, [%r16+60];
	ld.shared.u32 	%r640, [%r24+1920];
	add.s32 	%r88, %r640, %r639;
	setp.le.s32 	%p28, %r872, %r88;
	@%p28 bra 	$L__BB3_58;
	ld.shared.u32 	%r871, [%r25+1920];
	mov.u32 	%r872, %r88;
$L__BB3_58:
	ld.shared.u32 	%r641, [%r16+64];
	ld.shared.u32 	%r642, [%r24+2048];
	add.s32 	%r92, %r642, %r641;
	setp.le.s32 	%p29, %r872, %r92;
	@%p29 bra 	$L__BB3_60;
	ld.shared.u32 	%r871, [%r25+2048];
	mov.u32 	%r872, %r92;
$L__BB3_60:
	ld.shared.u32 	%r643, [%r16+68];
	ld.shared.u32 	%r644, [%r24+2176];
	add.s32 	%r96, %r644, %r643;
	setp.le.s32 	%p30, %r872, %r96;
	@%p30 bra 	$L__BB3_62;
	ld.shared.u32 	%r871, [%r25+2176];
	mov.u32 	%r872, %r96;
$L__BB3_62:
	ld.shared.u32 	%r645, [%r16+72];
	ld.shared.u32 	%r646, [%r24+2304];
	add.s32 	%r100, %r646, %r645;
	setp.le.s32 	%p31, %r872, %r100;
	@%p31 bra 	$L__BB3_64;
	ld.shared.u32 	%r871, [%r25+2304];
	mov.u32 	%r872, %r100;
$L__BB3_64:
	ld.shared.u32 	%r647, [%r16+76];
	ld.shared.u32 	%r648, [%r24+2432];
	add.s32 	%r104, %r648, %r647;
	setp.le.s32 	%p32, %r872, %r104;
	@%p32 bra 	$L__BB3_66;
	ld.shared.u32 	%r871, [%r25+2432];
	mov.u32 	%r872, %r104;
$L__BB3_66:
	ld.shared.u32 	%r649, [%r16+80];
	ld.shared.u32 	%r650, [%r24+2560];
	add.s32 	%r108, %r650, %r649;
	setp.le.s32 	%p33, %r872, %r108;
	@%p33 bra 	$L__BB3_68;
	ld.shared.u32 	%r871, [%r25+2560];
	mov.u32 	%r872, %r108;
$L__BB3_68:
	ld.shared.u32 	%r651, [%r16+84];
	ld.shared.u32 	%r652, [%r24+2688];
	add.s32 	%r112, %r652, %r651;
	setp.le.s32 	%p34, %r872, %r112;
	@%p34 bra 	$L__BB3_70;
	ld.shared.u32 	%r871, [%r25+2688];
	mov.u32 	%r872, %r112;
$L__BB3_70:
	ld.shared.u32 	%r653, [%r16+88];
	ld.shared.u32 	%r654, [%r24+2816];
	add.s32 	%r116, %r654, %r653;
	setp.le.s32 	%p35, %r872, %r116;
	@%p35 bra 	$L__BB3_72;
	ld.shared.u32 	%r871, [%r25+2816];
	mov.u32 	%r872, %r116;
$L__BB3_72:
	ld.shared.u32 	%r655, [%r16+92];
	ld.shared.u32 	%r656, [%r24+2944];
	add.s32 	%r120, %r656, %r655;
	setp.le.s32 	%p36, %r872, %r120;
	@%p36 bra 	$L__BB3_74;
	ld.shared.u32 	%r871, [%r25+2944];
	mov.u32 	%r872, %r120;
$L__BB3_74:
	ld.shared.u32 	%r657, [%r16+96];
	ld.shared.u32 	%r658, [%r24+3072];
	add.s32 	%r124, %r658, %r657;
	setp.le.s32 	%p37, %r872, %r124;
	@%p37 bra 	$L__BB3_76;
	ld.shared.u32 	%r871, [%r25+3072];
	mov.u32 	%r872, %r124;
$L__BB3_76:
	ld.shared.u32 	%r659, [%r16+100];
	ld.shared.u32 	%r660, [%r24+3200];
	add.s32 	%r128, %r660, %r659;
	setp.le.s32 	%p38, %r872, %r128;
	@%p38 bra 	$L__BB3_78;
	ld.shared.u32 	%r871, [%r25+3200];
	mov.u32 	%r872, %r128;
$L__BB3_78:
	ld.shared.u32 	%r661, [%r16+104];
	ld.shared.u32 	%r662, [%r24+3328];
	add.s32 	%r132, %r662, %r661;
	setp.le.s32 	%p39, %r872, %r132;
	@%p39 bra 	$L__BB3_80;
	ld.shared.u32 	%r871, [%r25+3328];
	mov.u32 	%r872, %r132;
$L__BB3_80:
	ld.shared.u32 	%r663, [%r16+108];
	ld.shared.u32 	%r664, [%r24+3456];
	add.s32 	%r136, %r664, %r663;
	setp.le.s32 	%p40, %r872, %r136;
	@%p40 bra 	$L__BB3_82;
	ld.shared.u32 	%r871, [%r25+3456];
	mov.u32 	%r872, %r136;
$L__BB3_82:
	ld.shared.u32 	%r665, [%r16+112];
	ld.shared.u32 	%r666, [%r24+3584];
	add.s32 	%r140, %r666, %r665;
	setp.le.s32 	%p41, %r872, %r140;
	@%p41 bra 	$L__BB3_84;
	ld.shared.u32 	%r871, [%r25+3584];
	mov.u32 	%r872, %r140;
$L__BB3_84:
	ld.shared.u32 	%r667, [%r16+116];
	ld.shared.u32 	%r668, [%r24+3712];
	add.s32 	%r144, %r668, %r667;
	setp.le.s32 	%p42, %r872, %r144;
	@%p42 bra 	$L__BB3_86;
	ld.shared.u32 	%r871, [%r25+3712];
	mov.u32 	%r872, %r144;
$L__BB3_86:
	ld.shared.u32 	%r669, [%r16+120];
	ld.shared.u32 	%r670, [%r24+3840];
	add.s32 	%r148, %r670, %r669;
	setp.le.s32 	%p43, %r872, %r148;
	@%p43 bra 	$L__BB3_88;
	ld.shared.u32 	%r871, [%r25+3840];
	mov.u32 	%r872, %r148;
$L__BB3_88:
	ld.shared.u32 	%r671, [%r16+124];
	ld.shared.u32 	%r672, [%r24+3968];
	add.s32 	%r152, %r672, %r671;
	setp.le.s32 	%p44, %r872, %r152;
	@%p44 bra 	$L__BB3_90;
	ld.shared.u32 	%r871, [%r25+3968];
	mov.u32 	%r872, %r152;
$L__BB3_90:
	st.global.u32 	[%rd4], %r872;
	st.global.u32 	[%rd5], %r871;
$L__BB3_91:
	max.u32 	%r673, %r5, %r18;
	setp.ge.u32 	%p45, %r673, %r548;
	@%p45 bra 	$L__BB3_157;
	mul.wide.u32 	%rd33, %r23, 4;
	add.s64 	%rd6, %rd2, %rd33;
	add.s64 	%rd7, %rd1, %rd33;
	ld.global.u32 	%r935, [%rd7+4];
	ld.global.u32 	%r936, [%rd6+4];
	ld.shared.u32 	%r674, [%r16];
	ld.shared.u32 	%r675, [%r24+4];
	add.s32 	%r158, %r675, %r674;
	setp.le.s32 	%p46, %r936, %r158;
	@%p46 bra 	$L__BB3_94;
	ld.shared.u32 	%r935, [%r25+4];
	mov.u32 	%r936, %r158;
$L__BB3_94:
	ld.shared.u32 	%r676, [%r16+4];
	ld.shared.u32 	%r677, [%r24+132];
	add.s32 	%r162, %r677, %r676;
	setp.le.s32 	%p47, %r936, %r162;
	@%p47 bra 	$L__BB3_96;
	ld.shared.u32 	%r935, [%r25+132];
	mov.u32 	%r936, %r162;
$L__BB3_96:
	ld.shared.u32 	%r678, [%r16+8];
	ld.shared.u32 	%r679, [%r24+260];
	add.s32 	%r166, %r679, %r678;
	setp.le.s32 	%p48, %r936, %r166;
	@%p48 bra 	$L__BB3_98;
	ld.shared.u32 	%r935, [%r25+260];
	mov.u32 	%r936, %r166;
$L__BB3_98:
	ld.shared.u32 	%r680, [%r16+12];
	ld.shared.u32 	%r681, [%r24+388];
	add.s32 	%r170, %r681, %r680;
	setp.le.s32 	%p49, %r936, %r170;
	@%p49 bra 	$L__BB3_100;
	ld.shared.u32 	%r935, [%r25+388];
	mov.u32 	%r936, %r170;
$L__BB3_100:
	ld.shared.u32 	%r682, [%r16+16];
	ld.shared.u32 	%r683, [%r24+516];
	add.s32 	%r174, %r683, %r682;
	setp.le.s32 	%p50, %r936, %r174;
	@%p50 bra 	$L__BB3_102;
	ld.shared.u32 	%r935, [%r25+516];
	mov.u32 	%r936, %r174;
$L__BB3_102:
	ld.shared.u32 	%r684, [%r16+20];
	ld.shared.u32 	%r685, [%r24+644];
	add.s32 	%r178, %r685, %r684;
	setp.le.s32 	%p51, %r936, %r178;
	@%p51 bra 	$L__BB3_104;
	ld.shared.u32 	%r935, [%r25+644];
	mov.u32 	%r936, %r178;
$L__BB3_104:
	ld.shared.u32 	%r686, [%r16+24];
	ld.shared.u32 	%r687, [%r24+772];
	add.s32 	%r182, %r687, %r686;
	setp.le.s32 	%p52, %r936, %r182;
	@%p52 bra 	$L__BB3_106;
	ld.shared.u32 	%r935, [%r25+772];
	mov.u32 	%r936, %r182;
$L__BB3_106:
	ld.shared.u32 	%r688, [%r16+28];
	ld.shared.u32 	%r689, [%r24+900];
	add.s32 	%r186, %r689, %r688;
	setp.le.s32 	%p53, %r936, %r186;
	@%p53 bra 	$L__BB3_108;
	ld.shared.u32 	%r935, [%r25+900];
	mov.u32 	%r936, %r186;
$L__BB3_108:
	ld.shared.u32 	%r690, [%r16+32];
	ld.shared.u32 	%r691, [%r24+1028];
	add.s32 	%r190, %r691, %r690;
	setp.le.s32 	%p54, %r936, %r190;
	@%p54 bra 	$L__BB3_110;
	ld.shared.u32 	%r935, [%r25+1028];
	mov.u32 	%r936, %r190;
$L__BB3_110:
	ld.shared.u32 	%r692, [%r16+36];
	ld.shared.u32 	%r693, [%r24+1156];
	add.s32 	%r194, %r693, %r692;
	setp.le.s32 	%p55, %r936, %r194;
	@%p55 bra 	$L__BB3_112;
	ld.shared.u32 	%r935, [%r25+1156];
	mov.u32 	%r936, %r194;
$L__BB3_112:
	ld.shared.u32 	%r694, [%r16+40];
	ld.shared.u32 	%r695, [%r24+1284];
	add.s32 	%r198, %r695, %r694;
	setp.le.s32 	%p56, %r936, %r198;
	@%p56 bra 	$L__BB3_114;
	ld.shared.u32 	%r935, [%r25+1284];
	mov.u32 	%r936, %r198;
$L__BB3_114:
	ld.shared.u32 	%r696, [%r16+44];
	ld.shared.u32 	%r697, [%r24+1412];
	add.s32 	%r202, %r697, %r696;
	setp.le.s32 	%p57, %r936, %r202;
	@%p57 bra 	$L__BB3_116;
	ld.shared.u32 	%r935, [%r25+1412];
	mov.u32 	%r936, %r202;
$L__BB3_116:
	ld.shared.u32 	%r698, [%r16+48];
	ld.shared.u32 	%r699, [%r24+1540];
	add.s32 	%r206, %r699, %r698;
	setp.le.s32 	%p58, %r936, %r206;
	@%p58 bra 	$L__BB3_118;
	ld.shared.u32 	%r935, [%r25+1540];
	mov.u32 	%r936, %r206;
$L__BB3_118:
	ld.shared.u32 	%r700, [%r16+52];
	ld.shared.u32 	%r701, [%r24+1668];
	add.s32 	%r210, %r701, %r700;
	setp.le.s32 	%p59, %r936, %r210;
	@%p59 bra 	$L__BB3_120;
	ld.shared.u32 	%r935, [%r25+1668];
	mov.u32 	%r936, %r210;
$L__BB3_120:
	ld.shared.u32 	%r702, [%r16+56];
	ld.shared.u32 	%r703, [%r24+1796];
	add.s32 	%r214, %r703, %r702;
	setp.le.s32 	%p60, %r936, %r214;
	@%p60 bra 	$L__BB3_122;
	ld.shared.u32 	%r935, [%r25+1796];
	mov.u32 	%r936, %r214;
$L__BB3_122:
	ld.shared.u32 	%r704, [%r16+60];
	ld.shared.u32 	%r705, [%r24+1924];
	add.s32 	%r218, %r705, %r704;
	setp.le.s32 	%p61, %r936, %r218;
	@%p61 bra 	$L__BB3_124;
	ld.shared.u32 	%r935, [%r25+1924];
	mov.u32 	%r936, %r218;
$L__BB3_124:
	ld.shared.u32 	%r706, [%r16+64];
	ld.shared.u32 	%r707, [%r24+2052];
	add.s32 	%r222, %r707, %r706;
	setp.le.s32 	%p62, %r936, %r222;
	@%p62 bra 	$L__BB3_126;
	ld.shared.u32 	%r935, [%r25+2052];
	mov.u32 	%r936, %r222;
$L__BB3_126:
	ld.shared.u32 	%r708, [%r16+68];
	ld.shared.u32 	%r709, [%r24+2180];
	add.s32 	%r226, %r709, %r708;
	setp.le.s32 	%p63, %r936, %r226;
	@%p63 bra 	$L__BB3_128;
	ld.shared.u32 	%r935, [%r25+2180];
	mov.u32 	%r936, %r226;
$L__BB3_128:
	ld.shared.u32 	%r710, [%r16+72];
	ld.shared.u32 	%r711, [%r24+2308];
	add.s32 	%r230, %r711, %r710;
	setp.le.s32 	%p64, %r936, %r230;
	@%p64 bra 	$L__BB3_130;
	ld.shared.u32 	%r935, [%r25+2308];
	mov.u32 	%r936, %r230;
$L__BB3_130:
	ld.shared.u32 	%r712, [%r16+76];
	ld.shared.u32 	%r713, [%r24+2436];
	add.s32 	%r234, %r713, %r712;
	setp.le.s32 	%p65, %r936, %r234;
	@%p65 bra 	$L__BB3_132;
	ld.shared.u32 	%r935, [%r25+2436];
	mov.u32 	%r936, %r234;
$L__BB3_132:
	ld.shared.u32 	%r714, [%r16+80];
	ld.shared.u32 	%r715, [%r24+2564];
	add.s32 	%r238, %r715, %r714;
	setp.le.s32 	%p66, %r936, %r238;
	@%p66 bra 	$L__BB3_134;
	ld.shared.u32 	%r935, [%r25+2564];
	mov.u32 	%r936, %r238;
$L__BB3_134:
	ld.shared.u32 	%r716, [%r16+84];
	ld.shared.u32 	%r717, [%r24+2692];
	add.s32 	%r242, %r717, %r716;
	setp.le.s32 	%p67, %r936, %r242;
	@%p67 bra 	$L__BB3_136;
	ld.shared.u32 	%r935, [%r25+2692];
	mov.u32 	%r936, %r242;
$L__BB3_136:
	ld.shared.u32 	%r718, [%r16+88];
	ld.shared.u32 	%r719, [%r24+2820];
	add.s32 	%r246, %r719, %r718;
	setp.le.s32 	%p68, %r936, %r246;
	@%p68 bra 	$L__BB3_138;
	ld.shared.u32 	%r935, [%r25+2820];
	mov.u32 	%r936, %r246;
$L__BB3_138:
	ld.shared.u32 	%r720, [%r16+92];
	ld.shared.u32 	%r721, [%r24+2948];
	add.s32 	%r250, %r721, %r720;
	setp.le.s32 	%p69, %r936, %r250;
	@%p69 bra 	$L__BB3_140;
	ld.shared.u32 	%r935, [%r25+2948];
	mov.u32 	%r936, %r250;
$L__BB3_140:
	ld.shared.u32 	%r722, [%r16+96];
	ld.shared.u32 	%r723, [%r24+3076];
	add.s32 	%r254, %r723, %r722;
	setp.le.s32 	%p70, %r936, %r254;
	@%p70 bra 	$L__BB3_142;
	ld.shared.u32 	%r935, [%r25+3076];
	mov.u32 	%r936, %r254;
$L__BB3_142:
	ld.shared.u32 	%r724, [%r16+100];
	ld.shared.u32 	%r725, [%r24+3204];
	add.s32 	%r258, %r725, %r724;
	setp.le.s32 	%p71, %r936, %r258;
	@%p71 bra 	$L__BB3_144;
	ld.shared.u32 	%r935, [%r25+3204];
	mov.u32 	%r936, %r258;
$L__BB3_144:
	ld.shared.u32 	%r726, [%r16+104];
	ld.shared.u32 	%r727, [%r24+3332];
	add.s32 	%r262, %r727, %r726;
	setp.le.s32 	%p72, %r936, %r262;
	@%p72 bra 	$L__BB3_146;
	ld.shared.u32 	%r935, [%r25+3332];
	mov.u32 	%r936, %r262;
$L__BB3_146:
	ld.shared.u32 	%r728, [%r16+108];
	ld.shared.u32 	%r729, [%r24+3460];
	add.s32 	%r266, %r729, %r728;
	setp.le.s32 	%p73, %r936, %r266;
	@%p73 bra 	$L__BB3_148;
	ld.shared.u32 	%r935, [%r25+3460];
	mov.u32 	%r936, %r266;
$L__BB3_148:
	ld.shared.u32 	%r730, [%r16+112];
	ld.shared.u32 	%r731, [%r24+3588];
	add.s32 	%r270, %r731, %r730;
	setp.le.s32 	%p74, %r936, %r270;
	@%p74 bra 	$L__BB3_150;
	ld.shared.u32 	%r935, [%r25+3588];
	mov.u32 	%r936, %r270;
$L__BB3_150:
	ld.shared.u32 	%r732, [%r16+116];
	ld.shared.u32 	%r733, [%r24+3716];
	add.s32 	%r274, %r733, %r732;
	setp.le.s32 	%p75, %r936, %r274;
	@%p75 bra 	$L__BB3_152;
	ld.shared.u32 	%r935, [%r25+3716];
	mov.u32 	%r936, %r274;
$L__BB3_152:
	ld.shared.u32 	%r734, [%r16+120];
	ld.shared.u32 	%r735, [%r24+3844];
	add.s32 	%r278, %r735, %r734;
	setp.le.s32 	%p76, %r936, %r278;
	@%p76 bra 	$L__BB3_154;
	ld.shared.u32 	%r935, [%r25+3844];
	mov.u32 	%r936, %r278;
$L__BB3_154:
	ld.shared.u32 	%r736, [%r16+124];
	ld.shared.u32 	%r737, [%r24+3972];
	add.s32 	%r282, %r737, %r736;
	setp.le.s32 	%p77, %r936, %r282;
	@%p77 bra 	$L__BB3_156;
	ld.shared.u32 	%r935, [%r25+3972];
	mov.u32 	%r936, %r282;
$L__BB3_156:
	st.global.u32 	[%rd6+4], %r936;
	st.global.u32 	[%rd7+4], %r935;
$L__BB3_157:
	add.s32 	%r286, %r23, %r9;
	max.u32 	%r738, %r21, %r557;
	setp.ge.u32 	%p78, %r738, %r548;
	@%p78 bra 	$L__BB3_223;
	mul.wide.u32 	%rd34, %r286, 4;
	add.s64 	%rd8, %rd2, %rd34;
	add.s64 	%rd9, %rd1, %rd34;
	ld.global.u32 	%r999, [%rd9];
	ld.global.u32 	%r1000, [%rd8];
	ld.shared.u32 	%r739, [%r16+128];
	ld.shared.u32 	%r740, [%r24];
	add.s32 	%r289, %r740, %r739;
	setp.le.s32 	%p79, %r1000, %r289;
	@%p79 bra 	$L__BB3_160;
	ld.shared.u32 	%r999, [%r25];
	mov.u32 	%r1000, %r289;
$L__BB3_160:
	ld.shared.u32 	%r741, [%r16+132];
	ld.shared.u32 	%r742, [%r24+128];
	add.s32 	%r293, %r742, %r741;
	setp.le.s32 	%p80, %r1000, %r293;
	@%p80 bra 	$L__BB3_162;
	ld.shared.u32 	%r999, [%r25+128];
	mov.u32 	%r1000, %r293;
$L__BB3_162:
	ld.shared.u32 	%r743, [%r16+136];
	ld.shared.u32 	%r744, [%r24+256];
	add.s32 	%r297, %r744, %r743;
	setp.le.s32 	%p81, %r1000, %r297;
	@%p81 bra 	$L__BB3_164;
	ld.shared.u32 	%r999, [%r25+256];
	mov.u32 	%r1000, %r297;
$L__BB3_164:
	ld.shared.u32 	%r745, [%r16+140];
	ld.shared.u32 	%r746, [%r24+384];
	add.s32 	%r301, %r746, %r745;
	setp.le.s32 	%p82, %r1000, %r301;
	@%p82 bra 	$L__BB3_166;
	ld.shared.u32 	%r999, [%r25+384];
	mov.u32 	%r1000, %r301;
$L__BB3_166:
	ld.shared.u32 	%r747, [%r16+144];
	ld.shared.u32 	%r748, [%r24+512];
	add.s32 	%r305, %r748, %r747;
	setp.le.s32 	%p83, %r1000, %r305;
	@%p83 bra 	$L__BB3_168;
	ld.shared.u32 	%r999, [%r25+512];
	mov.u32 	%r1000, %r305;
$L__BB3_168:
	ld.shared.u32 	%r749, [%r16+148];
	ld.shared.u32 	%r750, [%r24+640];
	add.s32 	%r309, %r750, %r749;
	setp.le.s32 	%p84, %r1000, %r309;
	@%p84 bra 	$L__BB3_170;
	ld.shared.u32 	%r999, [%r25+640];
	mov.u32 	%r1000, %r309;
$L__BB3_170:
	ld.shared.u32 	%r751, [%r16+152];
	ld.shared.u32 	%r752, [%r24+768];
	add.s32 	%r313, %r752, %r751;
	setp.le.s32 	%p85, %r1000, %r313;
	@%p85 bra 	$L__BB3_172;
	ld.shared.u32 	%r999, [%r25+768];
	mov.u32 	%r1000, %r313;
$L__BB3_172:
	ld.shared.u32 	%r753, [%r16+156];
	ld.shared.u32 	%r754, [%r24+896];
	add.s32 	%r317, %r754, %r753;
	setp.le.s32 	%p86, %r1000, %r317;
	@%p86 bra 	$L__BB3_174;
	ld.shared.u32 	%r999, [%r25+896];
	mov.u32 	%r1000, %r317;
$L__BB3_174:
	ld.shared.u32 	%r755, [%r16+160];
	ld.shared.u32 	%r756, [%r24+1024];
	add.s32 	%r321, %r756, %r755;
	setp.le.s32 	%p87, %r1000, %r321;
	@%p87 bra 	$L__BB3_176;
	ld.shared.u32 	%r999, [%r25+1024];
	mov.u32 	%r1000, %r321;
$L__BB3_176:
	ld.shared.u32 	%r757, [%r16+164];
	ld.shared.u32 	%r758, [%r24+1152];
	add.s32 	%r325, %r758, %r757;
	setp.le.s32 	%p88, %r1000, %r325;
	@%p88 bra 	$L__BB3_178;
	ld.shared.u32 	%r999, [%r25+1152];
	mov.u32 	%r1000, %r325;
$L__BB3_178:
	ld.shared.u32 	%r759, [%r16+168];
	ld.shared.u32 	%r760, [%r24+1280];
	add.s32 	%r329, %r760, %r759;
	setp.le.s32 	%p89, %r1000, %r329;
	@%p89 bra 	$L__BB3_180;
	ld.shared.u32 	%r999, [%r25+1280];
	mov.u32 	%r1000, %r329;
$L__BB3_180:
	ld.shared.u32 	%r761, [%r16+172];
	ld.shared.u32 	%r762, [%r24+1408];
	add.s32 	%r333, %r762, %r761;
	setp.le.s32 	%p90, %r1000, %r333;
	@%p90 bra 	$L__BB3_182;
	ld.shared.u32 	%r999, [%r25+1408];
	mov.u32 	%r1000, %r333;
$L__BB3_182:
	ld.shared.u32 	%r763, [%r16+176];
	ld.shared.u32 	%r764, [%r24+1536];
	add.s32 	%r337, %r764, %r763;
	setp.le.s32 	%p91, %r1000, %r337;
	@%p91 bra 	$L__BB3_184;
	ld.shared.u32 	%r999, [%r25+1536];
	mov.u32 	%r1000, %r337;
$L__BB3_184:
	ld.shared.u32 	%r765, [%r16+180];
	ld.shared.u32 	%r766, [%r24+1664];
	add.s32 	%r341, %r766, %r765;
	setp.le.s32 	%p92, %r1000, %r341;
	@%p92 bra 	$L__BB3_186;
	ld.shared.u32 	%r999, [%r25+1664];
	mov.u32 	%r1000, %r341;
$L__BB3_186:
	ld.shared.u32 	%r767, [%r16+184];
	ld.shared.u32 	%r768, [%r24+1792];
	add.s32 	%r345, %r768, %r767;
	setp.le.s32 	%p93, %r1000, %r345;
	@%p93 bra 	$L__BB3_188;
	ld.shared.u32 	%r999, [%r25+1792];
	mov.u32 	%r1000, %r345;
$L__BB3_188:
	ld.shared.u32 	%r769, [%r16+188];
	ld.shared.u32 	%r770, [%r24+1920];
	add.s32 	%r349, %r770, %r769;
	setp.le.s32 	%p94, %r1000, %r349;
	@%p94 bra 	$L__BB3_190;
	ld.shared.u32 	%r999, [%r25+1920];
	mov.u32 	%r1000, %r349;
$L__BB3_190:
	ld.shared.u32 	%r771, [%r16+192];
	ld.shared.u32 	%r772, [%r24+2048];
	add.s32 	%r353, %r772, %r771;
	setp.le.s32 	%p95, %r1000, %r353;
	@%p95 bra 	$L__BB3_192;
	ld.shared.u32 	%r999, [%r25+2048];
	mov.u32 	%r1000, %r353;
$L__BB3_192:
	ld.shared.u32 	%r773, [%r16+196];
	ld.shared.u32 	%r774, [%r24+2176];
	add.s32 	%r357, %r774, %r773;
	setp.le.s32 	%p96, %r1000, %r357;
	@%p96 bra 	$L__BB3_194;
	ld.shared.u32 	%r999, [%r25+2176];
	mov.u32 	%r1000, %r357;
$L__BB3_194:
	ld.shared.u32 	%r775, [%r16+200];
	ld.shared.u32 	%r776, [%r24+2304];
	add.s32 	%r361, %r776, %r775;
	setp.le.s32 	%p97, %r1000, %r361;
	@%p97 bra 	$L__BB3_196;
	ld.shared.u32 	%r999, [%r25+2304];
	mov.u32 	%r1000, %r361;
$L__BB3_196:
	ld.shared.u32 	%r777, [%r16+204];
	ld.shared.u32 	%r778, [%r24+2432];
	add.s32 	%r365, %r778, %r777;
	setp.le.s32 	%p98, %r1000, %r365;
	@%p98 bra 	$L__BB3_198;
	ld.shared.u32 	%r999, [%r25+2432];
	mov.u32 	%r1000, %r365;
$L__BB3_198:
	ld.shared.u32 	%r779, [%r16+208];
	ld.shared.u32 	%r780, [%r24+2560];
	add.s32 	%r369, %r780, %r779;
	setp.le.s32 	%p99, %r1000, %r369;
	@%p99 bra 	$L__BB3_200;
	ld.shared.u32 	%r999, [%r25+2560];
	mov.u32 	%r1000, %r369;
$L__BB3_200:
	ld.shared.u32 	%r781, [%r16+212];
	ld.shared.u32 	%r782, [%r24+2688];
	add.s32 	%r373, %r782, %r781;
	setp.le.s32 	%p100, %r1000, %r373;
	@%p100 bra 	$L__BB3_202;
	ld.shared.u32 	%r999, [%r25+2688];
	mov.u32 	%r1000, %r373;
$L__BB3_202:
	ld.shared.u32 	%r783, [%r16+216];
	ld.shared.u32 	%r784, [%r24+2816];
	add.s32 	%r377, %r784, %r783;
	setp.le.s32 	%p101, %r1000, %r377;
	@%p101 bra 	$L__BB3_204;
	ld.shared.u32 	%r999, [%r25+2816];
	mov.u32 	%r1000, %r377;
$L__BB3_204:
	ld.shared.u32 	%r785, [%r16+220];
	ld.shared.u32 	%r786, [%r24+2944];
	add.s32 	%r381, %r786, %r785;
	setp.le.s32 	%p102, %r1000, %r381;
	@%p102 bra 	$L__BB3_206;
	ld.shared.u32 	%r999, [%r25+2944];
	mov.u32 	%r1000, %r381;
$L__BB3_206:
	ld.shared.u32 	%r787, [%r16+224];
	ld.shared.u32 	%r788, [%r24+3072];
	add.s32 	%r385, %r788, %r787;
	setp.le.s32 	%p103, %r1000, %r385;
	@%p103 bra 	$L__BB3_208;
	ld.shared.u32 	%r999, [%r25+3072];
	mov.u32 	%r1000, %r385;
$L__BB3_208:
	ld.shared.u32 	%r789, [%r16+228];
	ld.shared.u32 	%r790, [%r24+3200];
	add.s32 	%r389, %r790, %r789;
	setp.le.s32 	%p104, %r1000, %r389;
	@%p104 bra 	$L__BB3_210;
	ld.shared.u32 	%r999, [%r25+3200];
	mov.u32 	%r1000, %r389;
$L__BB3_210:
	ld.shared.u32 	%r791, [%r16+232];
	ld.shared.u32 	%r792, [%r24+3328];
	add.s32 	%r393, %r792, %r791;
	setp.le.s32 	%p105, %r1000, %r393;
	@%p105 bra 	$L__BB3_212;
	ld.shared.u32 	%r999, [%r25+3328];
	mov.u32 	%r1000, %r393;
$L__BB3_212:
	ld.shared.u32 	%r793, [%r16+236];
	ld.shared.u32 	%r794, [%r24+3456];
	add.s32 	%r397, %r794, %r793;
	setp.le.s32 	%p106, %r1000, %r397;
	@%p106 bra 	$L__BB3_214;
	ld.shared.u32 	%r999, [%r25+3456];
	mov.u32 	%r1000, %r397;
$L__BB3_214:
	ld.shared.u32 	%r795, [%r16+240];
	ld.shared.u32 	%r796, [%r24+3584];
	add.s32 	%r401, %r796, %r795;
	setp.le.s32 	%p107, %r1000, %r401;
	@%p107 bra 	$L__BB3_216;
	ld.shared.u32 	%r999, [%r25+3584];
	mov.u32 	%r1000, %r401;
$L__BB3_216:
	ld.shared.u32 	%r797, [%r16+244];
	ld.shared.u32 	%r798, [%r24+3712];
	add.s32 	%r405, %r798, %r797;
	setp.le.s32 	%p108, %r1000, %r405;
	@%p108 bra 	$L__BB3_218;
	ld.shared.u32 	%r999, [%r25+3712];
	mov.u32 	%r1000, %r405;
$L__BB3_218:
	ld.shared.u32 	%r799, [%r16+248];
	ld.shared.u32 	%r800, [%r24+3840];
	add.s32 	%r409, %r800, %r799;
	setp.le.s32 	%p109, %r1000, %r409;
	@%p109 bra 	$L__BB3_220;
	ld.shared.u32 	%r999, [%r25+3840];
	mov.u32 	%r1000, %r409;
$L__BB3_220:
	ld.shared.u32 	%r801, [%r16+252];
	ld.shared.u32 	%r802, [%r24+3968];
	add.s32 	%r413, %r802, %r801;
	setp.le.s32 	%p110, %r1000, %r413;
	@%p110 bra 	$L__BB3_222;
	ld.shared.u32 	%r999, [%r25+3968];
	mov.u32 	%r1000, %r413;
$L__BB3_222:
	st.global.u32 	[%rd8], %r1000;
	st.global.u32 	[%rd9], %r999;
$L__BB3_223:
	max.u32 	%r803, %r21, %r18;
	setp.ge.u32 	%p111, %r803, %r548;
	@%p111 bra 	$L__BB3_289;
	add.s32 	%r804, %r18, %r22;
	mul.wide.u32 	%rd35, %r804, 4;
	add.s64 	%rd10, %rd2, %rd35;
	add.s64 	%rd11, %rd1, %rd35;
	ld.global.u32 	%r1063, [%rd11];
	ld.global.u32 	%r1064, [%rd10];
	ld.shared.u32 	%r805, [%r16+128];
	ld.shared.u32 	%r806, [%r24+4];
	add.s32 	%r419, %r806, %r805;
	setp.le.s32 	%p112, %r1064, %r419;
	@%p112 bra 	$L__BB3_226;
	ld.shared.u32 	%r1063, [%r25+4];
	mov.u32 	%r1064, %r419;
$L__BB3_226:
	ld.shared.u32 	%r807, [%r16+132];
	ld.shared.u32 	%r808, [%r24+132];
	add.s32 	%r423, %r808, %r807;
	setp.le.s32 	%p113, %r1064, %r423;
	@%p113 bra 	$L__BB3_228;
	ld.shared.u32 	%r1063, [%r25+132];
	mov.u32 	%r1064, %r423;
$L__BB3_228:
	ld.shared.u32 	%r809, [%r16+136];
	ld.shared.u32 	%r810, [%r24+260];
	add.s32 	%r427, %r810, %r809;
	setp.le.s32 	%p114, %r1064, %r427;
	@%p114 bra 	$L__BB3_230;
	ld.shared.u32 	%r1063, [%r25+260];
	mov.u32 	%r1064, %r427;
$L__BB3_230:
	ld.shared.u32 	%r811, [%r16+140];
	ld.shared.u32 	%r812, [%r24+388];
	add.s32 	%r431, %r812, %r811;
	setp.le.s32 	%p115, %r1064, %r431;
	@%p115 bra 	$L__BB3_232;
	ld.shared.u32 	%r1063, [%r25+388];
	mov.u32 	%r1064, %r431;
$L__BB3_232:
	ld.shared.u32 	%r813, [%r16+144];
	ld.shared.u32 	%r814, [%r24+516];
	add.s32 	%r435, %r814, %r813;
	setp.le.s32 	%p116, %r1064, %r435;
	@%p116 bra 	$L__BB3_234;
	ld.shared.u32 	%r1063, [%r25+516];
	mov.u32 	%r1064, %r435;
$L__BB3_234:
	ld.shared.u32 	%r815, [%r16+148];
	ld.shared.u32 	%r816, [%r24+644];
	add.s32 	%r439, %r816, %r815;
	setp.le.s32 	%p117, %r1064, %r439;
	@%p117 bra 	$L__BB3_236;
	ld.shared.u32 	%r1063, [%r25+644];
	mov.u32 	%r1064, %r439;
$L__BB3_236:
	ld.shared.u32 	%r817, [%r16+152];
	ld.shared.u32 	%r818, [%r24+772];
	add.s32 	%r443, %r818, %r817;
	setp.le.s32 	%p118, %r1064, %r443;
	@%p118 bra 	$L__BB3_238;
	ld.shared.u32 	%r1063, [%r25+772];
	mov.u32 	%r1064, %r443;
$L__BB3_238:
	ld.shared.u32 	%r819, [%r16+156];
	ld.shared.u32 	%r820, [%r24+900];
	add.s32 	%r447, %r820, %r819;
	setp.le.s32 	%p119, %r1064, %r447;
	@%p119 bra 	$L__BB3_240;
	ld.shared.u32 	%r1063, [%r25+900];
	mov.u32 	%r1064, %r447;
$L__BB3_240:
	ld.shared.u32 	%r821, [%r16+160];
	ld.shared.u32 	%r822, [%r24+1028];
	add.s32 	%r451, %r822, %r821;
	setp.le.s32 	%p120, %r1064, %r451;
	@%p120 bra 	$L__BB3_242;
	ld.shared.u32 	%r1063, [%r25+1028];
	mov.u32 	%r1064, %r451;
$L__BB3_242:
	ld.shared.u32 	%r823, [%r16+164];
	ld.shared.u32 	%r824, [%r24+1156];
	add.s32 	%r455, %r824, %r823;
	setp.le.s32 	%p121, %r1064, %r455;
	@%p121 bra 	$L__BB3_244;
	ld.shared.u32 	%r1063, [%r25+1156];
	mov.u32 	%r1064, %r455;
$L__BB3_244:
	ld.shared.u32 	%r825, [%r16+168];
	ld.shared.u32 	%r826, [%r24+1284];
	add.s32 	%r459, %r826, %r825;
	setp.le.s32 	%p122, %r1064, %r459;
	@%p122 bra 	$L__BB3_246;
	ld.shared.u32 	%r1063, [%r25+1284];
	mov.u32 	%r1064, %r459;
$L__BB3_246:
	ld.shared.u32 	%r827, [%r16+172];
	ld.shared.u32 	%r828, [%r24+1412];
	add.s32 	%r463, %r828, %r827;
	setp.le.s32 	%p123, %r1064, %r463;
	@%p123 bra 	$L__BB3_248;
	ld.shared.u32 	%r1063, [%r25+1412];
	mov.u32 	%r1064, %r463;
$L__BB3_248:
	ld.shared.u32 	%r829, [%r16+176];
	ld.shared.u32 	%r830, [%r24+1540];
	add.s32 	%r467, %r830, %r829;
	setp.le.s32 	%p124, %r1064, %r467;
	@%p124 bra 	$L__BB3_250;
	ld.shared.u32 	%r1063, [%r25+1540];
	mov.u32 	%r1064, %r467;
$L__BB3_250:
	ld.shared.u32 	%r831, [%r16+180];
	ld.shared.u32 	%r832, [%r24+1668];
	add.s32 	%r471, %r832, %r831;
	setp.le.s32 	%p125, %r1064, %r471;
	@%p125 bra 	$L__BB3_252;
	ld.shared.u32 	%r1063, [%r25+1668];
	mov.u32 	%r1064, %r471;
$L__BB3_252:
	ld.shared.u32 	%r833, [%r16+184];
	ld.shared.u32 	%r834, [%r24+1796];
	add.s32 	%r475, %r834, %r833;
	setp.le.s32 	%p126, %r1064, %r475;
	@%p126 bra 	$L__BB3_254;
	ld.shared.u32 	%r1063, [%r25+1796];
	mov.u32 	%r1064, %r475;
$L__BB3_254:
	ld.shared.u32 	%r835, [%r16+188];
	ld.shared.u32 	%r836, [%r24+1924];
	add.s32 	%r479, %r836, %r835;
	setp.le.s32 	%p127, %r1064, %r479;
	@%p127 bra 	$L__BB3_256;
	ld.shared.u32 	%r1063, [%r25+1924];
	mov.u32 	%r1064, %r479;
$L__BB3_256:
	ld.shared.u32 	%r837, [%r16+192];
	ld.shared.u32 	%r838, [%r24+2052];
	add.s32 	%r483, %r838, %r837;
	setp.le.s32 	%p128, %r1064, %r483;
	@%p128 bra 	$L__BB3_258;
	ld.shared.u32 	%r1063, [%r25+2052];
	mov.u32 	%r1064, %r483;
$L__BB3_258:
	ld.shared.u32 	%r839, [%r16+196];
	ld.shared.u32 	%r840, [%r24+2180];
	add.s32 	%r487, %r840, %r839;
	setp.le.s32 	%p129, %r1064, %r487;
	@%p129 bra 	$L__BB3_260;
	ld.shared.u32 	%r1063, [%r25+2180];
	mov.u32 	%r1064, %r487;
$L__BB3_260:
	ld.shared.u32 	%r841, [%r16+200];
	ld.shared.u32 	%r842, [%r24+2308];
	add.s32 	%r491, %r842, %r841;
	setp.le.s32 	%p130, %r1064, %r491;
	@%p130 bra 	$L__BB3_262;
	ld.shared.u32 	%r1063, [%r25+2308];
	mov.u32 	%r1064, %r491;
$L__BB3_262:
	ld.shared.u32 	%r843, [%r16+204];
	ld.shared.u32 	%r844, [%r24+2436];
	add.s32 	%r495, %r844, %r843;
	setp.le.s32 	%p131, %r1064, %r495;
	@%p131 bra 	$L__BB3_264;
	ld.shared.u32 	%r1063, [%r25+2436];
	mov.u32 	%r1064, %r495;
$L__BB3_264:
	ld.shared.u32 	%r845, [%r16+208];
	ld.shared.u32 	%r846, [%r24+2564];
	add.s32 	%r499, %r846, %r845;
	setp.le.s32 	%p132, %r1064, %r499;
	@%p132 bra 	$L__BB3_266;
	ld.shared.u32 	%r1063, [%r25+2564];
	mov.u32 	%r1064, %r499;
$L__BB3_266:
	ld.shared.u32 	%r847, [%r16+212];
	ld.shared.u32 	%r848, [%r24+2692];
	add.s32 	%r503, %r848, %r847;
	setp.le.s32 	%p133, %r1064, %r503;
	@%p133 bra 	$L__BB3_268;
	ld.shared.u32 	%r1063, [%r25+2692];
	mov.u32 	%r1064, %r503;
$L__BB3_268:
	ld.shared.u32 	%r849, [%r16+216];
	ld.shared.u32 	%r850, [%r24+2820];
	add.s32 	%r507, %r850, %r849;
	setp.le.s32 	%p134, %r1064, %r507;
	@%p134 bra 	$L__BB3_270;
	ld.shared.u32 	%r1063, [%r25+2820];
	mov.u32 	%r1064, %r507;
$L__BB3_270:
	ld.shared.u32 	%r851, [%r16+220];
	ld.shared.u32 	%r852, [%r24+2948];
	add.s32 	%r511, %r852, %r851;
	setp.le.s32 	%p135, %r1064, %r511;
	@%p135 bra 	$L__BB3_272;
	ld.shared.u32 	%r1063, [%r25+2948];
	mov.u32 	%r1064, %r511;
$L__BB3_272:
	ld.shared.u32 	%r853, [%r16+224];
	ld.shared.u32 	%r854, [%r24+3076];
	add.s32 	%r515, %r854, %r853;
	setp.le.s32 	%p136, %r1064, %r515;
	@%p136 bra 	$L__BB3_274;
	ld.shared.u32 	%r1063, [%r25+3076];
	mov.u32 	%r1064, %r515;
$L__BB3_274:
	ld.shared.u32 	%r855, [%r16+228];
	ld.shared.u32 	%r856, [%r24+3204];
	add.s32 	%r519, %r856, %r855;
	setp.le.s32 	%p137, %r1064, %r519;
	@%p137 bra 	$L__BB3_276;
	ld.shared.u32 	%r1063, [%r25+3204];
	mov.u32 	%r1064, %r519;
$L__BB3_276:
	ld.shared.u32 	%r857, [%r16+232];
	ld.shared.u32 	%r858, [%r24+3332];
	add.s32 	%r523, %r858, %r857;
	setp.le.s32 	%p138, %r1064, %r523;
	@%p138 bra 	$L__BB3_278;
	ld.shared.u32 	%r1063, [%r25+3332];
	mov.u32 	%r1064, %r523;
$L__BB3_278:
	ld.shared.u32 	%r859, [%r16+236];
	ld.shared.u32 	%r860, [%r24+3460];
	add.s32 	%r527, %r860, %r859;
	setp.le.s32 	%p139, %r1064, %r527;
	@%p139 bra 	$L__BB3_280;
	ld.shared.u32 	%r1063, [%r25+3460];
	mov.u32 	%r1064, %r527;
$L__BB3_280:
	ld.shared.u32 	%r861, [%r16+240];
	ld.shared.u32 	%r862, [%r24+3588];
	add.s32 	%r531, %r862, %r861;
	setp.le.s32 	%p140, %r1064, %r531;
	@%p140 bra 	$L__BB3_282;
	ld.shared.u32 	%r1063, [%r25+3588];
	mov.u32 	%r1064, %r531;
$L__BB3_282:
	ld.shared.u32 	%r863, [%r16+244];
	ld.shared.u32 	%r864, [%r24+3716];
	add.s32 	%r535, %r864, %r863;
	setp.le.s32 	%p141, %r1064, %r535;
	@%p141 bra 	$L__BB3_284;
	ld.shared.u32 	%r1063, [%r25+3716];
	mov.u32 	%r1064, %r535;
$L__BB3_284:
	ld.shared.u32 	%r865, [%r16+248];
	ld.shared.u32 	%r866, [%r24+3844];
	add.s32 	%r539, %r866, %r865;
	setp.le.s32 	%p142, %r1064, %r539;
	@%p142 bra 	$L__BB3_286;
	ld.shared.u32 	%r1063, [%r25+3844];
	mov.u32 	%r1064, %r539;
$L__BB3_286:
	ld.shared.u32 	%r867, [%r16+252];
	ld.shared.u32 	%r868, [%r24+3972];
	add.s32 	%r543, %r868, %r867;
	setp.le.s32 	%p143, %r1064, %r543;
	@%p143 bra 	$L__BB3_288;
	ld.shared.u32 	%r1063, [%r25+3972];
	mov.u32 	%r1064, %r543;
$L__BB3_288:
	st.global.u32 	[%rd10], %r1064;
	st.global.u32 	[%rd11], %r1063;
$L__BB3_289:
	ret;

}


// ===== COMPILED SASS (sm_100) =====

	.target	sm_100

	.elftype	@"ET_EXEC"


//--------------------- .note.nv.tkinfo           --------------------------
	.section	.note.nv.tkinfo,"",@"SHT_NOTE"
	.sectionflags	@"SHF_NOTE_NV_TKINFO"
	.tkinfo
        /*0018*/ 	.word	0x00000002
        /*0030*/ 	.string	""
        /*0030*/ 	.string	"ptxas"
        /*0030*/ 	.string	"Cuda compilation tools, release 13.0, V13.0.88"
        /*0030*/ 	.string	"Build cuda_13.0.r13.0/compiler.36424714_0"
        /*0030*/ 	.string	"-arch sm_100 -m 64 "



//--------------------- .note.nv.cuinfo           --------------------------
	.section	.note.nv.cuinfo,"",@"SHT_NOTE"
	.sectionflags	@"SHF_NOTE_NV_CUINFO"
        /*0018*/ 	.short	0x0002
        /*001a*/ 	.short	0x0064
        /*001c*/ 	.short	0x0082
	.zero		2


//--------------------- .nv.info                  --------------------------
	.section	.nv.info,"",@"SHT_CUDA_INFO"
	.align	4


	//----- nvinfo : EIATTR_REGCOUNT
	.align		4
        /*0000*/ 	.byte	0x04, 0x2f
        /*0002*/ 	.short	(.L_1 - .L_0)
	.align		4
.L_0:
        /*0004*/ 	.word	index@(_Z15wake_gpu_kerneli)
        /*0008*/ 	.word	0x00000004


	//----- nvinfo : EIATTR_FRAME_SIZE
	.align		4
.L_1:
        /*000c*/ 	.byte	0x04, 0x11
        /*000e*/ 	.short	(.L_3 - .L_2)
	.align		4
.L_2:
        /*0010*/ 	.word	index@(_Z15wake_gpu_kerneli)
        /*0014*/ 	.word	0x00000000


	//----- nvinfo : EIATTR_REGCOUNT
	.align		4
.L_3:
        /*0018*/ 	.byte	0x04, 0x2f
        /*001a*/ 	.short	(.L_5 - .L_4)
	.align		4
.L_4:
        /*001c*/ 	.word	index@(_Z19fw_kernel_phase_oneILi32EEvjjmPiS0_)
        /*0020*/ 	.word	0x00000013


	//----- nvinfo : EIATTR_FRAME_SIZE
	.align		4
.L_5:
        /*0024*/ 	.byte	0x04, 0x11
        /*0026*/ 	.short	(.L_7 - .L_6)
	.align		4
.L_6:
        /*0028*/ 	.word	index@(_Z19fw_kernel_phase_oneILi32EEvjjmPiS0_)
        /*002c*/ 	.word	0x00000000


	//----- nvinfo : EIATTR_REGCOUNT
	.align		4
.L_7:
        /*0030*/ 	.byte	0x04, 0x2f
        /*0032*/ 	.short	(.L_9 - .L_8)
	.align		4
.L_8:
        /*0034*/ 	.word	index@(_Z19fw_kernel_phase_twoILi32EEvjjmPiS0_)
        /*0038*/ 	.word	0x0000001a


	//----- nvinfo : EIATTR_FRAME_SIZE
	.align		4
.L_9:
        /*003c*/ 	.byte	0x04, 0x11
        /*003e*/ 	.short	(.L_11 - .L_10)
	.align		4
.L_10:
        /*0040*/ 	.word	index@(_Z19fw_kernel_phase_twoILi32EEvjjmPiS0_)
        /*0044*/ 	.word	0x00000000


	//----- nvinfo : EIATTR_REGCOUNT
	.align		4
.L_11:
        /*0048*/ 	.byte	0x04, 0x2f
        /*004a*/ 	.short	(.L_13 - .L_12)
	.align		4
.L_12:
        /*004c*/ 	.word	index@(_Z21fw_kernel_phase_threeILi16ELi2EEvjjmPiS0_)
        /*0050*/ 	.word	0x00000020


	//----- nvinfo : EIATTR_FRAME_SIZE
	.align		4
.L_13:
        /*0054*/ 	.byte	0x04, 0x11
        /*0056*/ 	.short	(.L_15 - .L_14)
	.align		4
.L_14:
        /*0058*/ 	.word	index@(_Z21fw_kernel_phase_threeILi16ELi2EEvjjmPiS0_)
        /*005c*/ 	.word	0x00000000


	//----- nvinfo : EIATTR_MIN_STACK_SIZE
	.align		4
.L_15:
        /*0060*/ 	.byte	0x04, 0x12
        /*0062*/ 	.short	(.L_17 - .L_16)
	.align		4
.L_16:
        /*0064*/ 	.word	index@(_Z21fw_kernel_phase_threeILi16ELi2EEvjjmPiS0_)
        /*0068*/ 	.word	0x00000000


	//----- nvinfo : EIATTR_MIN_STACK_SIZE
	.align		4
.L_17:
        /*006c*/ 	.byte	0x04, 0x12
        /*006e*/ 	.short	(.L_19 - .L_18)
	.align		4
.L_18:
        /*0070*/ 	.word	index@(_Z19fw_kernel_phase_twoILi32EEvjjmPiS0_)
        /*0074*/ 	.word	0x00000000


	//----- nvinfo : EIATTR_MIN_STACK_SIZE
	.align		4
.L_19:
        /*0078*/ 	.byte	0x04, 0x12
        /*007a*/ 	.short	(.L_21 - .L_20)
	.align		4
.L_20:
        /*007c*/ 	.word	index@(_Z19fw_kernel_phase_oneILi32EEvjjmPiS0_)
        /*0080*/ 	.word	0x00000000


	//----- nvinfo : EIATTR_MIN_STACK_SIZE
	.align		4
.L_21:
        /*0084*/ 	.byte	0x04, 0x12
        /*0086*/ 	.short	(.L_23 - .L_22)
	.align		4
.L_22:
        /*0088*/ 	.word	index@(_Z15wake_gpu_kerneli)
        /*008c*/ 	.word	0x00000000
.L_23:


//--------------------- .nv.compat                --------------------------
	.section	.nv.compat,"",@"SHT_CUDA_COMPAT_INFO"
	.align	4
        /*0000*/ 	.byte	0x02, 0x09, 0x00, 0x00, 0x02, 0x02, 0x01, 0x00, 0x02, 0x05, 0x05, 0x00, 0x03, 0x07, 0x01, 0x01
        /*0010*/ 	.byte	0x02, 0x03, 0x00, 0x00, 0x02, 0x06, 0x01, 0x00, 0x04, 0x0b, 0x08, 0x00, 0x09, 0x00, 0x00, 0x00
        /*0020*/ 	.byte	0x00, 0x00, 0x00, 0x00


//--------------------- .nv.info._Z21fw_kernel_phase_threeILi16ELi2EEvjjmPiS0_ --------------------------
	.section	.nv.info._Z21fw_kernel_phase_threeILi16ELi2EEvjjmPiS0_,"",@"SHT_CUDA_INFO"
	.sectionflags	@""
	.align	4


	//----- nvinfo : EIATTR_CUDA_API_VERSION
	.align		4
        /*0000*/ 	.byte	0x04, 0x37
        /*0002*/ 	.short	(.L_25 - .L_24)
.L_24:
        /*0004*/ 	.word	0x00000082


	//----- nvinfo : EIATTR_KPARAM_INFO
	.align		4
.L_25:
        /*0008*/ 	.byte	0x04, 0x17
        /*000a*/ 	.short	(.L_27 - .L_26)
.L_26:
        /*000c*/ 	.word	0x00000000
        /*0010*/ 	.short	0x0004
        /*0012*/ 	.short	0x0018
        /*0014*/ 	.byte	0x00, 0xf5, 0x21, 0x00


	//----- nvinfo : EIATTR_KPARAM_INFO
	.align		4
.L_27:
        /*0018*/ 	.byte	0x04, 0x17
        /*001a*/ 	.short	(.L_29 - .L_28)
.L_28:
        /*001c*/ 	.word	0x00000000
        /*0020*/ 	.short	0x0003
        /*0022*/ 	.short	0x0010
        /*0024*/ 	.byte	0x00, 0xf5, 0x21, 0x00


	//----- nvinfo : EIATTR_KPARAM_INFO
	.align		4
.L_29:
        /*0028*/ 	.byte	0x04, 0x17
        /*002a*/ 	.short	(.L_31 - .L_30)
.L_30:
        /*002c*/ 	.word	0x00000000
        /*0030*/ 	.short	0x0002
        /*0032*/ 	.short	0x0008
        /*0034*/ 	.byte	0x00, 0xf0, 0x21, 0x00


	//----- nvinfo : EIATTR_KPARAM_INFO
	.align		4
.L_31:
        /*0038*/ 	.byte	0x04, 0x17
        /*003a*/ 	.short	(.L_33 - .L_32)
.L_32:
        /*003c*/ 	.word	0x00000000
        /*0040*/ 	.short	0x0001
        /*0042*/ 	.short	0x0004
        /*0044*/ 	.byte	0x00, 0xf0, 0x11, 0x00


	//----- nvinfo : EIATTR_KPARAM_INFO
	.align		4
.L_33:
        /*0048*/ 	.byte	0x04, 0x17
        /*004a*/ 	.short	(.L_35 - .L_34)
.L_34:
        /*004c*/ 	.word	0x00000000
        /*0050*/ 	.short	0x0000
        /*0052*/ 	.short	0x0000
        /*0054*/ 	.byte	0x00, 0xf0, 0x11, 0x00


	//----- nvinfo : EIATTR_SPARSE_MMA_MASK
	.align		4
.L_35:
        /*0058*/ 	.byte	0x03, 0x50
        /*005a*/ 	.short	0x0000


	//----- nvinfo : EIATTR_MAXREG_COUNT
	.align		4
        /*005c*/ 	.byte	0x03, 0x1b
        /*005e*/ 	.short	0x00ff


	//----- nvinfo : EIATTR_NUM_BARRIERS
	.align		4
        /*0060*/ 	.byte	0x02, 0x4c
        /*0062*/ 	.byte	0x01
	.zero		1


	//----- nvinfo : EIATTR_MERCURY_ISA_VERSION
	.align		4
        /*0064*/ 	.byte	0x03, 0x5f
        /*0066*/ 	.short	0x0101


	//----- nvinfo : EIATTR_VRC_CTA_INIT_COUNT
	.align		4
        /*0068*/ 	.byte	0x02, 0x4a
	.zero		1
	.zero		1


	//----- nvinfo : EIATTR_EXIT_INSTR_OFFSETS
	.align		4
        /*006c*/ 	.byte	0x04, 0x1c
        /*006e*/ 	.short	(.L_37 - .L_36)


	//   ....[0]....
.L_36:
        /*0070*/ 	.word	0x00000060


	//   ....[1]....
        /*0074*/ 	.word	0x00002a30


	//   ....[2]....
        /*0078*/ 	.word	0x00003540


	//----- nvinfo : EIATTR_CRS_STACK_SIZE
	.align		4
.L_37:
        /*007c*/ 	.byte	0x04, 0x1e
        /*007e*/ 	.short	(.L_39 - .L_38)
.L_38:
        /*0080*/ 	.word	0x00000000


	//----- nvinfo : EIATTR_CBANK_PARAM_SIZE
	.align		4
.L_39:
        /*0084*/ 	.byte	0x03, 0x19
        /*0086*/ 	.short	0x0020


	//----- nvinfo : EIATTR_PARAM_CBANK
	.align		4
        /*0088*/ 	.byte	0x04, 0x0a
        /*008a*/ 	.short	(.L_41 - .L_40)
	.align		4
.L_40:
        /*008c*/ 	.word	index@(.nv.constant0._Z21fw_kernel_phase_threeILi16ELi2EEvjjmPiS0_)
        /*0090*/ 	.short	0x0380
        /*0092*/ 	.short	0x0020


	//----- nvinfo : EIATTR_SW_WAR
	.align		4
.L_41:
        /*0094*/ 	.byte	0x04, 0x36
        /*0096*/ 	.short	(.L_43 - .L_42)
.L_42:
        /*0098*/ 	.word	0x00000008
.L_43:


//--------------------- .nv.info._Z19fw_kernel_phase_twoILi32EEvjjmPiS0_ --------------------------
	.section	.nv.info._Z19fw_kernel_phase_twoILi32EEvjjmPiS0_,"",@"SHT_CUDA_INFO"
	.sectionflags	@""
	.align	4


	//----- nvinfo : EIATTR_CUDA_API_VERSION
	.align		4
        /*0000*/ 	.byte	0x04, 0x37
        /*0002*/ 	.short	(.L_45 - .L_44)
.L_44:
        /*0004*/ 	.word	0x00000082


	//----- nvinfo : EIATTR_KPARAM_INFO
	.align		4
.L_45:
        /*0008*/ 	.byte	0x04, 0x17
        /*000a*/ 	.short	(.L_47 - .L_46)
.L_46:
        /*000c*/ 	.word	0x00000000
        /*0010*/ 	.short	0x0004
        /*0012*/ 	.short	0x0018
        /*0014*/ 	.byte	0x00, 0xf5, 0x21, 0x00


	//----- nvinfo : EIATTR_KPARAM_INFO
	.align		4
.L_47:
        /*0018*/ 	.byte	0x04, 0x17
        /*001a*/ 	.short	(.L_49 - .L_48)
.L_48:
        /*001c*/ 	.word	0x00000000
        /*0020*/ 	.short	0x0003
        /*0022*/ 	.short	0x0010
        /*0024*/ 	.byte	0x00, 0xf5, 0x21, 0x00


	//----- nvinfo : EIATTR_KPARAM_INFO
	.align		4
.L_49:
        /*0028*/ 	.byte	0x04, 0x17
        /*002a*/ 	.short	(.L_51 - .L_50)
.L_50:
        /*002c*/ 	.word	0x00000000
        /*0030*/ 	.short	0x0002
        /*0032*/ 	.short	0x0008
        /*0034*/ 	.byte	0x00, 0xf0, 0x21, 0x00


	//----- nvinfo : EIATTR_KPARAM_INFO
	.align		4
.L_51:
        /*0038*/ 	.byte	0x04, 0x17
        /*003a*/ 	.short	(.L_53 - .L_52)
.L_52:
        /*003c*/ 	.word	0x00000000
        /*0040*/ 	.short	0x0001
        /*0042*/ 	.short	0x0004
        /*0044*/ 	.byte	0x00, 0xf0, 0x11, 0x00


	//----- nvinfo : EIATTR_KPARAM_INFO
	.align		4
.L_53:
        /*0048*/ 	.byte	0x04, 0x17
        /*004a*/ 	.short	(.L_55 - .L_54)
.L_54:
        /*004c*/ 	.word	0x00000000
        /*0050*/ 	.short	0x0000
        /*0052*/ 	.short	0x0000
        /*0054*/ 	.byte	0x00, 0xf0, 0x11, 0x00


	//----- nvinfo : EIATTR_SPARSE_MMA_MASK
	.align		4
.L_55:
        /*0058*/ 	.byte	0x03, 0x50
        /*005a*/ 	.short	0x0000


	//----- nvinfo : EIATTR_MAXREG_COUNT
	.align		4
        /*005c*/ 	.byte	0x03, 0x1b
        /*005e*/ 	.short	0x00ff


	//----- nvinfo : EIATTR_NUM_BARRIERS
	.align		4
        /*0060*/ 	.byte	0x02, 0x4c
        /*0062*/ 	.byte	0x01
	.zero		1


	//----- nvinfo : EIATTR_MERCURY_ISA_VERSION
	.align		4
        /*0064*/ 	.byte	0x03, 0x5f
        /*0066*/ 	.short	0x0101


	//----- nvinfo : EIATTR_VRC_CTA_INIT_COUNT
	.align		4
        /*0068*/ 	.byte	0x02, 0x4a
	.zero		1
	.zero		1


	//----- nvinfo : EIATTR_EXIT_INSTR_OFFSETS
	.align		4
        /*006c*/ 	.byte	0x04, 0x1c
        /*006e*/ 	.short	(.L_57 - .L_56)


	//   ....[0]....
.L_56:
        /*0070*/ 	.word	0x00000040


	//   ....[1]....
        /*0074*/ 	.word	0x00002cd0


	//   ....[2]....
        /*0078*/ 	.word	0x00002d60


	//----- nvinfo : EIATTR_CBANK_PARAM_SIZE
	.align		4
.L_57:
        /*007c*/ 	.byte	0x03, 0x19
        /*007e*/ 	.short	0x0020


	//----- nvinfo : EIATTR_PARAM_CBANK
	.align		4
        /*0080*/ 	.byte	0x04, 0x0a
        /*0082*/ 	.short	(.L_59 - .L_58)
	.align		4
.L_58:
        /*0084*/ 	.word	index@(.nv.constant0._Z19fw_kernel_phase_twoILi32EEvjjmPiS0_)
        /*0088*/ 	.short	0x0380
        /*008a*/ 	.short	0x0020


	//----- nvinfo : EIATTR_SW_WAR
	.align		4
.L_59:
        /*008c*/ 	.byte	0x04, 0x36
        /*008e*/ 	.short	(.L_61 - .L_60)
.L_60:
        /*0090*/ 	.word	0x00000008
.L_61:


//--------------------- .nv.info._Z19fw_kernel_phase_oneILi32EEvjjmPiS0_ --------------------------
	.section	.nv.info._Z19fw_kernel_phase_oneILi32EEvjjmPiS0_,"",@"SHT_CUDA_INFO"
	.sectionflags	@""
	.align	4


	//----- nvinfo : EIATTR_CUDA_API_VERSION
	.align		4
        /*0000*/ 	.byte	0x04, 0x37
        /*0002*/ 	.short	(.L_63 - .L_62)
.L_62:
        /*0004*/ 	.word	0x00000082


	//----- nvinfo : EIATTR_KPARAM_INFO
	.align		4
.L_63:
        /*0008*/ 	.byte	0x04, 0x17
        /*000a*/ 	.short	(.L_65 - .L_64)
.L_64:
        /*000c*/ 	.word	0x00000000
        /*0010*/ 	.short	0x0004
        /*0012*/ 	.short	0x0018
        /*0014*/ 	.byte	0x00, 0xf5, 0x21, 0x00


	//----- nvinfo : EIATTR_KPARAM_INFO
	.align		4
.L_65:
        /*0018*/ 	.byte	0x04, 0x17
        /*001a*/ 	.short	(.L_67 - .L_66)
.L_66:
        /*001c*/ 	.word	0x00000000
        /*0020*/ 	.short	0x0003
        /*0022*/ 	.short	0x0010
        /*0024*/ 	.byte	0x00, 0xf5, 0x21, 0x00


	//----- nvinfo : EIATTR_KPARAM_INFO
	.align		4
.L_67:
        /*0028*/ 	.byte	0x04, 0x17
        /*002a*/ 	.short	(.L_69 - .L_68)
.L_68:
        /*002c*/ 	.word	0x00000000
        /*0030*/ 	.short	0x0002
        /*0032*/ 	.short	0x0008
        /*0034*/ 	.byte	0x00, 0xf0, 0x21, 0x00


	//----- nvinfo : EIATTR_KPARAM_INFO
	.align		4
.L_69:
        /*0038*/ 	.byte	0x04, 0x17
        /*003a*/ 	.short	(.L_71 - .L_70)
.L_70:
        /*003c*/ 	.word	0x00000000
        /*0040*/ 	.short	0x0001
        /*0042*/ 	.short	0x0004
        /*0044*/ 	.byte	0x00, 0xf0, 0x11, 0x00


	//----- nvinfo : EIATTR_KPARAM_INFO
	.align		4
.L_71:
        /*0048*/ 	.byte	0x04, 0x17
        /*004a*/ 	.short	(.L_73 - .L_72)
.L_72:
        /*004c*/ 	.word	0x00000000
        /*0050*/ 	.short	0x0000
        /*0052*/ 	.short	0x0000
        /*0054*/ 	.byte	0x00, 0xf0, 0x11, 0x00


	//----- nvinfo : EIATTR_SPARSE_MMA_MASK
	.align		4
.L_73:
        /*0058*/ 	.byte	0x03, 0x50
        /*005a*/ 	.short	0x0000


	//----- nvinfo : EIATTR_MAXREG_COUNT
	.align		4
        /*005c*/ 	.byte	0x03, 0x1b
        /*005e*/ 	.short	0x00ff


	//----- nvinfo : EIATTR_NUM_BARRIERS
	.align		4
        /*0060*/ 	.byte	0x02, 0x4c
        /*0062*/ 	.byte	0x01
	.zero		1


	//----- nvinfo : EIATTR_MERCURY_ISA_VERSION
	.align		4
        /*0064*/ 	.byte	0x03, 0x5f
        /*0066*/ 	.short	0x0101


	//----- nvinfo : EIATTR_VRC_CTA_INIT_COUNT
	.align		4
        /*0068*/ 	.byte	0x02, 0x4a
	.zero		1
	.zero		1


	//----- nvinfo : EIATTR_EXIT_INSTR_OFFSETS
	.align		4
        /*006c*/ 	.byte	0x04, 0x1c
        /*006e*/ 	.short	(.L_75 - .L_74)


	//   ....[0]....
.L_74:
        /*0070*/ 	.word	0x00001640


	//   ....[1]....
        /*0074*/ 	.word	0x000016c0


	//----- nvinfo : EIATTR_CBANK_PARAM_SIZE
	.align		4
.L_75:
        /*0078*/ 	.byte	0x03, 0x19
        /*007a*/ 	.short	0x0020


	//----- nvinfo : EIATTR_PARAM_CBANK
	.align		4
        /*007c*/ 	.byte	0x04, 0x0a
        /*007e*/ 	.short	(.L_77 - .L_76)
	.align		4
.L_76:
        /*0080*/ 	.word	index@(.nv.constant0._Z19fw_kernel_phase_oneILi32EEvjjmPiS0_)
        /*0084*/ 	.short	0x0380
        /*0086*/ 	.short	0x0020


	//----- nvinfo : EIATTR_SW_WAR
	.align		4
.L_77:
        /*0088*/ 	.byte	0x04, 0x36
        /*008a*/ 	.short	(.L_79 - .L_78)
.L_78:
        /*008c*/ 	.word	0x00000008
.L_79:


//--------------------- .nv.info._Z15wake_gpu_kerneli --------------------------
	.section	.nv.info._Z15wake_gpu_kerneli,"",@"SHT_CUDA_INFO"
	.sectionflags	@""
	.align	4


	//----- nvinfo : EIATTR_CUDA_API_VERSION
	.align		4
        /*0000*/ 	.byte	0x04, 0x37
        /*0002*/ 	.short	(.L_81 - .L_80)
.L_80:
        /*0004*/ 	.word	0x00000082


	//----- nvinfo : EIATTR_KPARAM_INFO
	.align		4
.L_81:
        /*0008*/ 	.byte	0x04, 0x17
        /*000a*/ 	.short	(.L_83 - .L_82)
.L_82:
        /*000c*/ 	.word	0x00000000
        /*0010*/ 	.short	0x0000
        /*0012*/ 	.short	0x0000
        /*0014*/ 	.byte	0x00, 0xf0, 0x11, 0x00


	//----- nvinfo : EIATTR_SPARSE_MMA_MASK
	.align		4
.L_83:
        /*0018*/ 	.byte	0x03, 0x50
        /*001a*/ 	.short	0x0000


	//----- nvinfo : EIATTR_MAXREG_COUNT
	.align		4
        /*001c*/ 	.byte	0x03, 0x1b
        /*001e*/ 	.short	0x00ff


	//----- nvinfo : EIATTR_MERCURY_ISA_VERSION
	.align		4
        /*0020*/ 	.byte	0x03, 0x5f
        /*0022*/ 	.short	0x0101


	//----- nvinfo : EIATTR_VRC_CTA_INIT_COUNT
	.align		4
        /*0024*/ 	.byte	0x02, 0x4a
	.zero		1
	.zero		1


	//----- nvinfo : EIATTR_EXIT_INSTR_OFFSETS
	.align		4
        /*0028*/ 	.byte	0x04, 0x1c
        /*002a*/ 	.short	(.L_85 - .L_84)


	//   ....[0]....
.L_84:
        /*002c*/ 	.word	0x00000010


	//----- nvinfo : EIATTR_CBANK_PARAM_SIZE
	.align		4
.L_85:
        /*0030*/ 	.byte	0x03, 0x19
        /*0032*/ 	.short	0x0004


	//----- nvinfo : EIATTR_PARAM_CBANK
	.align		4
        /*0034*/ 	.byte	0x04, 0x0a
        /*0036*/ 	.short	(.L_87 - .L_86)
	.align		4
.L_86:
        /*0038*/ 	.word	index@(.nv.constant0._Z15wake_gpu_kerneli)
        /*003c*/ 	.short	0x0380
        /*003e*/ 	.short	0x0004


	//----- nvinfo : EIATTR_SW_WAR
	.align		4
.L_87:
        /*0040*/ 	.byte	0x04, 0x36
        /*0042*/ 	.short	(.L_89 - .L_88)
.L_88:
        /*0044*/ 	.word	0x00000008
.L_89:


//--------------------- .nv.callgraph             --------------------------
	.section	.nv.callgraph,"",@"SHT_CUDA_CALLGRAPH"
	.align	4
	.sectionentsize	8
	.align		4
        /*0000*/ 	.word	0x00000000
	.align		4
        /*0004*/ 	.word	0xffffffff
	.align		4
        /*0008*/ 	.word	0x00000000
	.align		4
        /*000c*/ 	.word	0xfffffffe
	.align		4
        /*0010*/ 	.word	0x00000000
	.align		4
        /*0014*/ 	.word	0xfffffffd
	.align		4
        /*0018*/ 	.word	0x00000000
	.align		4
        /*001c*/ 	.word	0xfffffffc


//--------------------- .text._Z21fw_kernel_phase_threeILi16ELi2EEvjjmPiS0_ --------------------------
	.section	.text._Z21fw_kernel_phase_threeILi16ELi2EEvjjmPiS0_,"ax",@progbits
	.align	128
        .global         _Z21fw_kernel_phase_threeILi16ELi2EEvjjmPiS0_
        .type           _Z21fw_kernel_phase_threeILi16ELi2EEvjjmPiS0_,@function
        .size           _Z21fw_kernel_phase_threeILi16ELi2EEvjjmPiS0_,(.L_x_12 - _Z21fw_kernel_phase_threeILi16ELi2EEvjjmPiS0_)
        .other          _Z21fw_kernel_phase_threeILi16ELi2EEvjjmPiS0_,@"STO_CUDA_ENTRY STV_DEFAULT"
_Z21fw_kernel_phase_threeILi16ELi2EEvjjmPiS0_:
.text._Z21fw_kernel_phase_threeILi16ELi2EEvjjmPiS0_:
[----:B------:R-:W-:Y:S08]  /*0000*/  LDC R1, c[0x0][0x37c] ;  /* 0x0000df00ff017b82 */ /* 0x000ff00000000800 */
[----:B------:R-:W0:Y:S08]  /*0010*/  S2UR UR5, SR_CTAID.Y ;  /* 0x00000000000579c3 */ /* 0x000e300000002600 */
[----:B------:R-:W0:Y:S08]  /*0020*/  LDC R2, c[0x0][0x380] ;  /* 0x0000e000ff027b82 */ /* 0x000e300000000800 */
[----:B------:R-:W1:Y:S01]  /*0030*/  S2UR UR4, SR_CTAID.X ;  /* 0x00000000000479c3 */ /* 0x000e620000002500 */
[----:B0-----:R-:W-:-:S04]  /*0040*/  ISETP.NE.AND P0, PT, R2, UR5, PT ;  /* 0x0000000502007c0c */ /* 0x001fc8000bf05270 */
[----:B-1----:R-:W-:-:S13]  /*0050*/  ISETP.EQ.OR P0, PT, R2, UR4, !P0 ;  /* 0x0000000402007c0c */ /* 0x002fda000c702670 */
[----:B------:R-:W-:Y:S05]  /*0060*/  @P0 EXIT ;  /* 0x000000000000094d */ /* 0x000fea0003800000 */
[----:B------:R-:W0:Y:S01]  /*0070*/  S2R R6, SR_TID.Y ;  /* 0x0000000000067919 */ /* 0x000e220000002200 */
[----:B------:R-:W1:Y:S01]  /*0080*/  LDC R12, c[0x0][0x364] ;  /* 0x0000d900ff0c7b82 */ /* 0x000e620000000800 */
[----:B------:R-:W2:Y:S01]  /*0090*/  LDCU UR10, c[0x0][0x384] ;  /* 0x00007080ff0a77ac */ /* 0x000ea20008000800 */
[----:B------:R-:W3:Y:S01]  /*00a0*/  S2R R5, SR_TID.X ;  /* 0x0000000000057919 */ /* 0x000ee20000002100 */
[----:B------:R-:W4:Y:S05]  /*00b0*/  LDCU.64 UR8, c[0x0][0x358] ;  /* 0x00006b00ff0877ac */ /* 0x000f2a0008000a00 */
[----:B------:R-:W5:Y:S08]  /*00c0*/  LDC R0, c[0x0][0x360] ;  /* 0x0000d800ff007b82 */ /* 0x000f700000000800 */
[----:B------:R-:W2:Y:S08]  /*00d0*/  LDC R8, c[0x0][0x388] ;  /* 0x0000e200ff087b82 */ /* 0x000eb00000000800 */
[----:B------:R-:W4:Y:S01]  /*00e0*/  LDC.64 R16, c[0x0][0x390] ;  /* 0x0000e400ff107b82 */ /* 0x000f220000000a00 */
[----:B0-----:R-:W-:-:S07]  /*00f0*/  IMAD.SHL.U32 R9, R6, 0x2, RZ ;  /* 0x0000000206097824 */ /* 0x001fce00078e00ff */
[----:B------:R-:W0:Y:S01]  /*0100*/  LDC.64 R10, c[0x0][0x398] ;  /* 0x0000e600ff0a7b82 */ /* 0x000e220000000a00 */
[----:B-----5:R-:W-:Y:S02]  /*0110*/  IMAD R0, R0, UR4, RZ ;  /* 0x0000000400007c24 */ /* 0x020fe4000f8e02ff */
[----:B---3--:R-:W-:Y:S02]  /*0120*/  IMAD.SHL.U32 R7, R5, 0x2, RZ ;  /* 0x0000000205077824 */ /* 0x008fe400078e00ff */
[----:B------:R-:W-:-:S03]  /*0130*/  IMAD R3, R2, 0x20, R9 ;  /* 0x0000002002037824 */ /* 0x000fc600078e0209 */
[----:B------:R-:W-:-:S04]  /*0140*/  LEA R15, R0, R7, 0x1 ;  /* 0x00000007000f7211 */ /* 0x000fc800078e08ff */
[----:B------:R-:W-:Y:S01]  /*0150*/  VIMNMX.U32 R0, PT, PT, R15, R3, !PT ;  /* 0x000000030f007248 */ /* 0x000fe20007fe0000 */
[----:B--2---:R-:W-:-:S03]  /*0160*/  IMAD R29, R3, R8, R15 ;  /* 0x00000008031d7224 */ /* 0x004fc600078e020f */
[----:B------:R-:W-:-:S13]  /*0170*/  ISETP.GE.U32.AND P4, PT, R0, UR10, PT ;  /* 0x0000000a00007c0c */ /* 0x000fda000bf86070 */
[----:B----4-:R-:W-:-:S04]  /*0180*/  @!P4 IMAD.WIDE.U32 R16, R29, 0x4, R16 ;  /* 0x000000041d10c825 */ /* 0x010fc800078e0010 */
[----:B0-----:R-:W-:Y:S01]  /*0190*/  @!P4 IMAD.WIDE.U32 R18, R29, 0x4, R10 ;  /* 0x000000041d12c825 */ /* 0x001fe200078e000a */
[----:B------:R0:W2:Y:S04]  /*01a0*/  @!P4 LDG.E R28, desc[UR8][R16.64] ;  /* 0x00000008101cc981 */ /* 0x0000a8000c1e1900 */
[----:B------:R3:W4:Y:S01]  /*01b0*/  @!P4 LDG.E R4, desc[UR8][R18.64] ;  /* 0x000000081204c981 */ /* 0x000722000c1e1900 */
[----:B------:R-:W-:Y:S01]  /*01c0*/  VIADD R0, R15, 0x1 ;  /* 0x000000010f007836 */ /* 0x000fe20000000000 */
[----:B------:R-:W5:Y:S01]  /*01d0*/  S2UR UR6, SR_CgaCtaId ;  /* 0x00000000000679c3 */ /* 0x000f620000008800 */
[----:B------:R-:W-:Y:S01]  /*01e0*/  VIADD R14, R3, 0x1 ;  /* 0x00000001030e7836 */ /* 0x000fe20000000000 */
[----:B------:R-:W-:Y:S01]  /*01f0*/  UMOV UR4, 0x400 ;  /* 0x0000040000047882 */ /* 0x000fe20000000000 */
[----:B------:R-:W-:-:S02]  /*0200*/  LEA R7, R2, R7, 0x5 ;  /* 0x0000000702077211 */ /* 0x000fc400078e28ff */
[----:B------:R-:W-:-:S03]  /*0210*/  VIMNMX.U32 R10, PT, PT, R3, R0, !PT ;  /* 0x00000000030a7248 */ /* 0x000fc60007fe0000 */
[----:B0-----:R-:W-:Y:S01]  /*0220*/  VIADD R16, R7, 0x1 ;  /* 0x0000000107107836 */ /* 0x001fe20000000000 */
[----:B------:R-:W-:Y:S01]  /*0230*/  ISETP.GE.U32.AND P6, PT, R10, UR10, PT ;  /* 0x0000000a0a007c0c */ /* 0x000fe2000bfc6070 */
[----:B-1----:R-:W-:Y:S01]  /*0240*/  IMAD R10, R12, UR5, RZ ;  /* 0x000000050c0a7c24 */ /* 0x002fe2000f8e02ff */
[----:B------:R-:W-:Y:S01]  /*0250*/  UIADD3 UR5, UPT, UPT, UR4, 0x2000, URZ ;  /* 0x0000200004057890 */ /* 0x000fe2000fffe0ff */
[----:B------:R-:W0:Y:S02]  /*0260*/  LDC.64 R12, c[0x0][0x390] ;  /* 0x0000e400ff0c7b82 */ /* 0x000e240000000a00 */
[----:B------:R-:W-:Y:S01]  /*0270*/  IMAD R11, R10, 0x2, R9 ;  /* 0x000000020a0b7824 */ /* 0x000fe200078e0209 */
[-C--:B------:R-:W-:Y:S02]  /*0280*/  VIMNMX.U32 R9, PT, PT, R15, R14.reuse, !PT ;  /* 0x0000000e0f097248 */ /* 0x080fe40007fe0000 */
[----:B------:R-:W-:Y:S01]  /*0290*/  VIMNMX.U32 R14, PT, PT, R0, R14, !PT ;  /* 0x0000000e000e7248 */ /* 0x000fe20007fe0000 */
[----:B------:R-:W-:Y:S01]  /*02a0*/  IMAD R17, R11, R8, R7 ;  /* 0x000000080b117224 */ /* 0x000fe200078e0207 */
[----:B------:R-:W-:-:S02]  /*02b0*/  ISETP.GE.U32.AND P0, PT, R9, UR10, PT ;  /* 0x0000000a09007c0c */ /* 0x000fc4000bf06070 */
[----:B------:R-:W-:Y:S01]  /*02c0*/  VIMNMX.U32 R9, PT, PT, R11, R7, !PT ;  /* 0x000000070b097248 */ /* 0x000fe20007fe0000 */
[----:B------:R-:W1:Y:S01]  /*02d0*/  @!P6 LDC.64 R20, c[0x0][0x398] ;  /* 0x0000e600ff14eb82 */ /* 0x000e620000000a00 */
[----:B------:R-:W-:Y:S01]  /*02e0*/  ISETP.GE.U32.AND P1, PT, R14, UR10, PT ;  /* 0x0000000a0e007c0c */ /* 0x000fe2000bf26070 */
[----:B-----5:R-:W-:Y:S01]  /*02f0*/  ULEA UR7, UR6, UR4, 0x18 ;  /* 0x0000000406077291 */ /* 0x020fe2000f8ec0ff */
[----:B------:R-:W-:Y:S01]  /*0300*/  ISETP.GE.U32.AND P5, PT, R9, UR10, PT ;  /* 0x0000000a09007c0c */ /* 0x000fe2000bfa6070 */
[----:B------:R-:W-:Y:S01]  /*0310*/  ULEA UR5, UR6, UR5, 0x18 ;  /* 0x0000000506057291 */ /* 0x000fe2000f8ec0ff */
[----:B---3--:R-:W-:-:S03]  /*0320*/  VIMNMX.U32 R18, PT, PT, R11, R16, !PT ;  /* 0x000000100b127248 */ /* 0x008fc60007fe0000 */
[C---:B------:R-:W-:Y:S02]  /*0330*/  LEA R2, R6.reuse, UR7, 0x8 ;  /* 0x0000000706027c11 */ /* 0x040fe4000f8e40ff */
[----:B------:R-:W3:Y:S01]  /*0340*/  @!P0 LDC.64 R24, c[0x0][0x398] ;  /* 0x0000e600ff188b82 */ /* 0x000ee20000000a00 */
[----:B------:R-:W-:Y:S02]  /*0350*/  LEA R10, R6, UR5, 0x8 ;  /* 0x00000005060a7c11 */ /* 0x000fe4000f8e40ff */
[----:B------:R-:W-:Y:S01]  /*0360*/  IMAD R9, R5, 0x8, R2 ;  /* 0x0000000805097824 */ /* 0x000fe200078e0202 */
[----:B------:R-:W-:Y:S01]  /*0370*/  ISETP.GE.U32.AND P2, PT, R18, UR10, PT ;  /* 0x0000000a12007c0c */ /* 0x000fe2000bf46070 */
[----:B------:R-:W-:Y:S02]  /*0380*/  VIADD R2, R11, 0x1 ;  /* 0x000000010b027836 */ /* 0x000fe40000000000 */
[----:B0-----:R-:W-:Y:S01]  /*0390*/  IMAD.WIDE.U32 R26, R17, 0x4, R12 ;  /* 0x00000004111a7825 */ /* 0x001fe200078e000c */
[----:B------:R-:W0:Y:S02]  /*03a0*/  @!P1 LDC.64 R18, c[0x0][0x398] ;  /* 0x0000e600ff129b82 */ /* 0x000e240000000a00 */
[----:B------:R-:W-:-:S02]  /*03b0*/  VIMNMX.U32 R14, PT, PT, R7, R2, !PT ;  /* 0x00000002070e7248 */ /* 0x000fc40007fe0000 */
[----:B------:R-:W-:Y:S01]  /*03c0*/  LEA R7, R5, R10, 0x3 ;  /* 0x0000000a05077211 */ /* 0x000fe200078e18ff */
[----:B-1----:R-:W-:Y:S01]  /*03d0*/  @!P6 IMAD.WIDE.U32 R20, R29, 0x4, R20 ;  /* 0x000000041d14e825 */ /* 0x002fe200078e0014 */
[----:B------:R-:W-:-:S03]  /*03e0*/  ISETP.GE.U32.AND P3, PT, R14, UR10, PT ;  /* 0x0000000a0e007c0c */ /* 0x000fc6000bf66070 */
[----:B------:R-:W-:Y:S01]  /*03f0*/  @P4 IMAD.MOV.U32 R10, RZ, RZ, 0x3f3f3f3f ;  /* 0x3f3f3f3fff0a4424 */ /* 0x000fe200078e00ff */
[----:B------:R1:W5:Y:S01]  /*0400*/  @!P6 LDG.E R14, desc[UR8][R20.64+0x4] ;  /* 0x00000408140ee981 */ /* 0x000362000c1e1900 */
[----:B------:R-:W-:-:S04]  /*0410*/  @!P6 IMAD.WIDE.U32 R22, R29, 0x4, R12 ;  /* 0x000000041d16e825 */ /* 0x000fc800078e000c */
[----:B-1----:R-:W-:Y:S02]  /*0420*/  @P4 IMAD.MOV.U32 R20, RZ, RZ, -0x1 ;  /* 0xffffffffff144424 */ /* 0x002fe400078e00ff */
[----:B------:R-:W-:-:S04]  /*0430*/  @!P0 IMAD.IADD R29, R29, 0x1, R8 ;  /* 0x000000011d1d8824 */ /* 0x000fc800078e0208 */
[----:B---3--:R-:W-:-:S06]  /*0440*/  @!P0 IMAD.WIDE.U32 R24, R29, 0x4, R24 ;  /* 0x000000041d188825 */ /* 0x008fcc00078e0018 */
[----:B------:R-:W3:Y:S04]  /*0450*/  @!P0 LDG.E R24, desc[UR8][R24.64] ;  /* 0x0000000818188981 */ /* 0x000ee8000c1e1900 */
[----:B--2---:R1:W-:Y:S04]  /*0460*/  @!P4 STS [R9], R28 ;  /* 0x0000001c0900c388 */ /* 0x0043e80000000800 */
[----:B----4-:R2:W-:Y:S04]  /*0470*/  @!P4 STS [R7], R4 ;  /* 0x000000040700c388 */ /* 0x0105e80000000800 */
[----:B------:R4:W-:Y:S01]  /*0480*/  @P4 STS [R9], R10 ;  /* 0x0000000a09004388 */ /* 0x0009e20000000800 */
[----:B-1----:R-:W-:-:S03]  /*0490*/  VIMNMX.U32 R28, PT, PT, R16, R2, !PT ;  /* 0x00000002101c7248 */ /* 0x002fc60007fe0000 */
[----:B------:R1:W-:Y:S01]  /*04a0*/  @P4 STS [R7], R20 ;  /* 0x0000001407004388 */ /* 0x0003e20000000800 */
[----:B------:R-:W-:-:S03]  /*04b0*/  ISETP.GE.U32.AND P4, PT, R28, UR10, PT ;  /* 0x0000000a1c007c0c */ /* 0x000fc6000bf86070 */
[----:B--2---:R-:W2:Y:S04]  /*04c0*/  @!P5 LDG.E R4, desc[UR8][R26.64] ;  /* 0x000000081a04d981 */ /* 0x004ea8000c1e1900 */
[----:B----4-:R4:W5:Y:S01]  /*04d0*/  @!P6 LDG.E R10, desc[UR8][R22.64+0x4] ;  /* 0x00000408160ae981 */ /* 0x010962000c1e1900 */
[----:B------:R-:W-:-:S03]  /*04e0*/  @!P0 IMAD.WIDE.U32 R28, R29, 0x4, R12 ;  /* 0x000000041d1c8825 */ /* 0x000fc600078e000c */
[----:B------:R-:W3:Y:S01]  /*04f0*/  @!P2 LDG.E R26, desc[UR8][R26.64+0x4] ;  /* 0x000004081a1aa981 */ /* 0x000ee2000c1e1900 */
[-C--:B----4-:R-:W-:Y:S01]  /*0500*/  @!P3 IADD3 R23, PT, PT, R17, R8.reuse, RZ ;  /* 0x000000081117b210 */ /* 0x090fe20007ffe0ff */
[-CC-:B------:R-:W-:Y:S02]  /*0510*/  @!P1 IMAD R17, R3, R8.reuse, R8.reuse ;  /* 0x0000000803119224 */ /* 0x180fe400078e0208 */
[----:B------:R4:W3:Y:S01]  /*0520*/  @!P0 LDG.E R28, desc[UR8][R28.64] ;  /* 0x000000081c1c8981 */ /* 0x0008e2000c1e1900 */
[----:B------:R-:W-:Y:S02]  /*0530*/  IMAD R3, R11, R8, R8 ;  /* 0x000000080b037224 */ /* 0x000fe400078e0208 */
[----:B------:R-:W-:Y:S02]  /*0540*/  @!P1 IMAD.IADD R21, R0, 0x1, R17 ;  /* 0x0000000100159824 */ /* 0x000fe400078e0211 */
[----:B------:R-:W-:-:S04]  /*0550*/  @!P3 IMAD.WIDE.U32 R22, R23, 0x4, R12 ;  /* 0x000000041716b825 */ /* 0x000fc800078e000c */
[----:B-1----:R-:W-:Y:S02]  /*0560*/  @!P4 IMAD.IADD R20, R16, 0x1, R3 ;  /* 0x000000011014c824 */ /* 0x002fe400078e0203 */
[C---:B------:R-:W-:Y:S01]  /*0570*/  @!P1 IMAD.WIDE.U32 R16, R21.reuse, 0x4, R12 ;  /* 0x0000000415109825 */ /* 0x040fe200078e000c */
[----:B------:R-:W3:Y:S03]  /*0580*/  @!P3 LDG.E R22, desc[UR8][R22.64] ;  /* 0x000000081616b981 */ /* 0x000ee6000c1e1900 */
[----:B0-----:R-:W-:Y:S02]  /*0590*/  @!P1 IMAD.WIDE.U32 R18, R21, 0x4, R18 ;  /* 0x0000000415129825 */ /* 0x001fe400078e0012 */
[----:B------:R-:W3:Y:S02]  /*05a0*/  @!P1 LDG.E R16, desc[UR8][R16.64] ;  /* 0x0000000810109981 */ /* 0x000ee4000c1e1900 */
[----:B------:R-:W-:-:S02]  /*05b0*/  @!P4 IMAD.WIDE.U32 R20, R20, 0x4, R12 ;  /* 0x000000041414c825 */ /* 0x000fc400078e000c */
[----:B------:R0:W3:Y:S04]  /*05c0*/  @!P1 LDG.E R18, desc[UR8][R18.64] ;  /* 0x0000000812129981 */ /* 0x0000e8000c1e1900 */
[----:B------:R1:W3:Y:S01]  /*05d0*/  @!P4 LDG.E R20, desc[UR8][R20.64] ;  /* 0x000000081414c981 */ /* 0x0002e2000c1e1900 */
[----:B------:R-:W-:-:S04]  /*05e0*/  UIADD3 UR4, UPT, UPT, UR4, 0x1000, URZ ;  /* 0x0000100004047890 */ /* 0x000fc8000fffe0ff */
[----:B------:R-:W-:-:S06]  /*05f0*/  ULEA UR4, UR6, UR4, 0x18 ;  /* 0x0000000406047291 */ /* 0x000fcc000f8ec0ff */
[----:B------:R-:W-:Y:S01]  /*0600*/  LEA R6, R6, UR4, 0x8 ;  /* 0x0000000406067c11 */ /* 0x000fe2000f8e40ff */
[----:B----4-:R-:W-:Y:S01]  /*0610*/  @P6 IMAD.MOV.U32 R29, RZ, RZ, 0x3f3f3f3f ;  /* 0x3f3f3f3fff1d6424 */ /* 0x010fe200078e00ff */
[----:B------:R-:W-:-:S03]  /*0620*/  @P5 MOV R27, 0x3f3f3f3f ;  /* 0x3f3f3f3f001b5802 */ /* 0x000fc60000000f00 */
[----:B------:R-:W-:Y:S02]  /*0630*/  IMAD R25, R5, 0x8, R6 ;  /* 0x0000000805197824 */ /* 0x000fe400078e0206 */
[----:B0-----:R-:W-:Y:S01]  /*0640*/  @P6 IMAD.MOV.U32 R19, RZ, RZ, -0x1 ;  /* 0xffffffffff136424 */ /* 0x001fe200078e00ff */
[----:B------:R-:W-:Y:S02]  /*0650*/  VIMNMX.U32 R17, PT, PT, R15, R2, !PT ;  /* 0x000000020f117248 */ /* 0x000fe40007fe0000 */
[C---:B------:R-:W-:Y:S01]  /*0660*/  VIMNMX.U32 R23, PT, PT, R11.reuse, R15, !PT ;  /* 0x0000000f0b177248 */ /* 0x040fe20007fe0000 */
[----:B-1----:R-:W-:Y:S02]  /*0670*/  @P2 IMAD.MOV.U32 R21, RZ, RZ, 0x3f3f3f3f ;  /* 0x3f3f3f3fff152424 */ /* 0x002fe400078e00ff */
[----:B------:R-:W-:Y:S01]  /*0680*/  IMAD R15, R11, R8, R15 ;  /* 0x000000080b0f7224 */ /* 0x000fe200078e020f */
[----:B------:R-:W-:Y:S01]  /*0690*/  VIMNMX.U32 R2, PT, PT, R0, R2, !PT ;  /* 0x0000000200027248 */ /* 0x000fe20007fe0000 */
[----:B------:R-:W-:Y:S01]  /*06a0*/  BSSY.RECONVERGENT B0, `(.L_x_0) ;  /* 0x00000d4000007945 */ /* 0x000fe20003800200 */
[----:B--2---:R-:W-:Y:S04]  /*06b0*/  @!P5 STS [R25], R4 ;  /* 0x000000041900d388 */ /* 0x004fe80000000800 */
[----:B------:R-:W-:Y:S04]  /*06c0*/  @P5 STS [R25], R27 ;  /* 0x0000001b19005388 */ /* 0x000fe80000000800 */
[----:B------:R-:W-:Y:S04]  /*06d0*/  @P6 STS [R9+0x4], R29 ;  /* 0x0000041d09006388 */ /* 0x000fe80000000800 */
[----:B------:R-:W-:Y:S01]  /*06e0*/  @P6 STS [R7+0x4], R19 ;  /* 0x0000041307006388 */ /* 0x000fe20000000800 */
[----:B------:R-:W-:-:S03]  /*06f0*/  ISETP.GE.U32.AND P5, PT, R23, UR10, PT ;  /* 0x0000000a17007c0c */ /* 0x000fc6000bfa6070 */
[----:B-----5:R0:W-:Y:S01]  /*0700*/  @!P6 STS [R9+0x4], R10 ;  /* 0x0000040a0900e388 */ /* 0x0201e20000000800 */
[----:B------:R-:W-:-:S03]  /*0710*/  @P0 IMAD.MOV.U32 R23, RZ, RZ, -0x1 ;  /* 0xffffffffff170424 */ /* 0x000fc600078e00ff */
[----:B------:R1:W-:Y:S01]  /*0720*/  @!P6 STS [R7+0x4], R14 ;  /* 0x0000040e0700e388 */ /* 0x0003e20000000800 */
[----:B------:R-:W-:Y:S02]  /*0730*/  ISETP.GE.U32.AND P6, PT, R17, UR10, PT ;  /* 0x0000000a11007c0c */ /* 0x000fe4000bfc6070 */
[----:B------:R-:W-:Y:S01]  /*0740*/  @P0 MOV R17, 0x3f3f3f3f ;  /* 0x3f3f3f3f00110802 */ /* 0x000fe20000000f00 */
[----:B------:R-:W-:Y:S01]  /*0750*/  @P2 STS [R25+0x4], R21 ;  /* 0x0000041519002388 */ /* 0x000fe20000000800 */
[----:B0-----:R-:W-:-:S03]  /*0760*/  @P3 IMAD.MOV.U32 R10, RZ, RZ, 0x3f3f3f3f ;  /* 0x3f3f3f3fff0a3424 */ /* 0x001fc600078e00ff */
[----:B---3--:R0:W-:Y:S01]  /*0770*/  @!P2 STS [R25+0x4], R26 ;  /* 0x0000041a1900a388 */ /* 0x0081e20000000800 */
[----:B-1----:R-:W-:-:S03]  /*0780*/  @P1 IMAD.MOV.U32 R14, RZ, RZ, 0x3f3f3f3f ;  /* 0x3f3f3f3fff0e1424 */ /* 0x002fc600078e00ff */
[----:B------:R1:W-:Y:S01]  /*0790*/  @P0 STS [R9+0x80], R17 ;  /* 0x0000801109000388 */ /* 0x0003e20000000800 */
[----:B------:R-:W-:-:S03]  /*07a0*/  VIMNMX.U32 R4, PT, PT, R11, R0, !PT ;  /* 0x000000000b047248 */ /* 0x000fc60007fe0000 */
[----:B------:R1:W-:Y:S01]  /*07b0*/  @P0 STS [R7+0x80], R23 ;  /* 0x0000801707000388 */ /* 0x0003e20000000800 */
[----:B0-----:R-:W-:-:S03]  /*07c0*/  @P1 MOV R26, 0xffffffff ;  /* 0xffffffff001a1802 */ /* 0x001fc60000000f00 */
[----:B------:R1:W-:Y:S01]  /*07d0*/  @!P0 STS [R9+0x80], R28 ;  /* 0x0000801c09008388 */ /* 0x0003e20000000800 */
[----:B------:R-:W-:-:S03]  /*07e0*/  @P4 IMAD.MOV.U32 R11, RZ, RZ, 0x3f3f3f3f ;  /* 0x3f3f3f3fff0b4424 */ /* 0x000fc600078e00ff */
[----:B------:R1:W-:Y:S04]  /*07f0*/  @!P0 STS [R7+0x80], R24 ;  /* 0x0000801807008388 */ /* 0x0003e80000000800 */
[----:B------:R1:W-:Y:S04]  /*0800*/  @P3 STS [R25+0x80], R10 ;  /* 0x0000800a19003388 */ /* 0x0003e80000000800 */
[----:B------:R1:W-:Y:S04]  /*0810*/  @!P3 STS [R25+0x80], R22 ;  /* 0x000080161900b388 */ /* 0x0003e80000000800 */
[----:B------:R1:W-:Y:S04]  /*0820*/  @P1 STS [R9+0x84], R14 ;  /* 0x0000840e09001388 */ /* 0x0003e80000000800 */
[----:B------:R1:W-:Y:S01]  /*0830*/  @P1 STS [R7+0x84], R26 ;  /* 0x0000841a07001388 */ /* 0x0003e20000000800 */
[----:B------:R-:W-:-:S03]  /*0840*/  ISETP.GE.U32.AND P2, PT, R4, UR10, PT ;  /* 0x0000000a04007c0c */ /* 0x000fc6000bf46070 */
[----:B------:R1:W-:Y:S01]  /*0850*/  @!P1 STS [R9+0x84], R16 ;  /* 0x0000841009009388 */ /* 0x0003e20000000800 */
[----:B------:R-:W-:-:S03]  /*0860*/  ISETP.GE.U32.AND P0, PT, R2, UR10, PT ;  /* 0x0000000a02007c0c */ /* 0x000fc6000bf06070 */
[----:B------:R1:W-:Y:S01]  /*0870*/  @!P1 STS [R7+0x84], R18 ;  /* 0x0000841207009388 */ /* 0x0003e20000000800 */
[----:B------:R-:W-:-:S03]  /*0880*/  LEA R2, R5, UR7, 0x3 ;  /* 0x0000000705027c11 */ /* 0x000fc6000f8e18ff */
[----:B------:R1:W-:Y:S01]  /*0890*/  @P4 STS [R25+0x84], R11 ;  /* 0x0000840b19004388 */ /* 0x0003e20000000800 */
[----:B------:R-:W-:-:S03]  /*08a0*/  LEA R4, R5, UR5, 0x3 ;  /* 0x0000000505047c11 */ /* 0x000fc6000f8e18ff */
[----:B------:R1:W-:Y:S01]  /*08b0*/  @!P4 STS [R25+0x84], R20 ;  /* 0x000084141900c388 */ /* 0x0003e20000000800 */
[----:B------:R-:W-:Y:S01]  /*08c0*/  IMAD.IADD R5, R15, 0x1, R8 ;  /* 0x000000010f057824 */ /* 0x000fe200078e0208 */
[----:B------:R-:W-:Y:S06]  /*08d0*/  BAR.SYNC.DEFER_BLOCKING 0x0 ;  /* 0x0000000000007b1d */ /* 0x000fec0000010000 */
[----:B------:R-:W-:Y:S05]  /*08e0*/  @P5 BRA `(.L_x_1) ;  /* 0x0000000800bc5947 */ /* 0x000fea0003800000 */
[----:B-1----:R-:W0:Y:S01]  /*08f0*/  LDC.64 R16, c[0x0][0x398] ;  /* 0x0000e600ff107b82 */ /* 0x002e220000000a00 */
[C---:B------:R-:W-:Y:S01]  /*0900*/  IMAD.WIDE.U32 R18, R15.reuse, 0x4, R12 ;  /* 0x000000040f127825 */ /* 0x040fe200078e000c */
[----:B------:R-:W-:Y:S04]  /*0910*/  LDS R21, [R2] ;  /* 0x0000000002157984 */ /* 0x000fe80000000800 */
[----:B------:R-:W2:Y:S04]  /*0920*/  LDG.E R7, desc[UR8][R18.64] ;  /* 0x0000000812077981 */ /* 0x000ea8000c1e1900 */
[----:B------:R-:W1:Y:S04]  /*0930*/  LDS.128 R8, [R6] ;  /* 0x0000000006087984 */ /* 0x000e680000000c00 */
[----:B------:R-:W3:Y:S04]  /*0940*/  LDS R20, [R2+0x80] ;  /* 0x0000800002147984 */ /* 0x000ee80000000800 */
[----:B------:R-:W-:Y:S01]  /*0950*/  LDS R22, [R2+0x280] ;  /* 0x0002800002167984 */ /* 0x000fe20000000800 */
[----:B0-----:R-:W-:-:S05]  /*0960*/  IMAD.WIDE.U32 R16, R15, 0x4, R16 ;  /* 0x000000040f107825 */ /* 0x001fca00078e0010 */
[----:B------:R0:W4:Y:S01]  /*0970*/  LDG.E R14, desc[UR8][R16.64] ;  /* 0x00000008100e7981 */ /* 0x000122000c1e1900 */
[----:B-1----:R-:W-:-:S03]  /*0980*/  IMAD.IADD R8, R8, 0x1, R21 ;  /* 0x0000000108087824 */ /* 0x002fc600078e0215 */
[----:B------:R-:W-:Y:S01]  /*0990*/  LDS R21, [R2+0x200] ;  /* 0x0002000002157984 */ /* 0x000fe20000000800 */
[----:B---3--:R-:W-:-:S03]  /*09a0*/  IADD3 R20, PT, PT, R20, R9, RZ ;  /* 0x0000000914147210 */ /* 0x008fc60007ffe0ff */
[----:B------:R-:W1:Y:S02]  /*09b0*/  LDS R9, [R2+0x100] ;  /* 0x0001000002097984 */ /* 0x000e640000000800 */
[----:B-1----:R-:W-:Y:S01]  /*09c0*/  IMAD.IADD R10, R9, 0x1, R10 ;  /* 0x00000001090a7824 */ /* 0x002fe200078e020a */
[----:B--2---:R-:W-:-:S13]  /*09d0*/  ISETP.GT.AND P1, PT, R7, R8, PT ;  /* 0x000000080700720c */ /* 0x004fda0003f24270 */
[----:B------:R-:W-:Y:S02]  /*09e0*/  @P1 IMAD.MOV.U32 R7, RZ, RZ, R8 ;  /* 0x000000ffff071224 */ /* 0x000fe400078e0008 */
[----:B------:R-:W1:Y:S04]  /*09f0*/  LDS R8, [R2+0x180] ;  /* 0x0001800002087984 */ /* 0x000e680000000800 */
[----:B----4-:R-:W-:Y:S01]  /*0a00*/  @P1 LDS R14, [R4] ;  /* 0x00000000040e1984 */ /* 0x010fe20000000800 */
[----:B------:R-:W-:-:S13]  /*0a10*/  ISETP.GT.AND P1, PT, R7, R20, PT ;  /* 0x000000140700720c */ /* 0x000fda0003f24270 */
[----:B------:R-:W-:Y:S01]  /*0a20*/  @P1 IMAD.MOV.U32 R7, RZ, RZ, R20 ;  /* 0x000000ffff071224 */ /* 0x000fe200078e0014 */
[----:B------:R-:W-:Y:S04]  /*0a30*/  @P1 LDS R14, [R4+0x80] ;  /* 0x00008000040e1984 */ /* 0x000fe80000000800 */
[----:B------:R-:W-:Y:S02]  /*0a40*/  ISETP.GT.AND P1, PT, R7, R10, PT ;  /* 0x0000000a0700720c */ /* 0x000fe40003f24270 */
[----:B-1----:R-:W-:-:S11]  /*0a50*/  IADD3 R20, PT, PT, R8, R11, RZ ;  /* 0x0000000b08147210 */ /* 0x002fd60007ffe0ff */
[----:B------:R-:W-:Y:S01]  /*0a60*/  @P1 IMAD.MOV.U32 R7, RZ, RZ, R10 ;  /* 0x000000ffff071224 */ /* 0x000fe200078e000a */
[----:B------:R-:W-:Y:S04]  /*0a70*/  @P1 LDS R14, [R4+0x100] ;  /* 0x00010000040e1984 */ /* 0x000fe80000000800 */
[----:B------:R-:W1:Y:S01]  /*0a80*/  LDS.128 R8, [R6+0x10] ;  /* 0x0000100006087984 */ /* 0x000e620000000c00 */
[----:B------:R-:W-:-:S13]  /*0a90*/  ISETP.GT.AND P1, PT, R7, R20, PT ;  /* 0x000000140700720c */ /* 0x000fda0003f24270 */
[----:B------:R-:W-:Y:S01]  /*0aa0*/  @P1 IMAD.MOV.U32 R7, RZ, RZ, R20 ;  /* 0x000000ffff071224 */ /* 0x000fe200078e0014 */
[----:B------:R-:W-:Y:S01]  /*0ab0*/  @P1 LDS R14, [R4+0x180] ;  /* 0x00018000040e1984 */ /* 0x000fe20000000800 */
[----:B-1----:R-:W-:Y:S01]  /*0ac0*/  IMAD.IADD R8, R8, 0x1, R21 ;  /* 0x0000000108087824 */ /* 0x002fe200078e0215 */
[----:B------:R-:W-:Y:S02]  /*0ad0*/  IADD3 R22, PT, PT, R22, R9, RZ ;  /* 0x0000000916167210 */ /* 0x000fe40007ffe0ff */
[----:B------:R-:W-:Y:S02]  /*0ae0*/  LDS R21, [R2+0x400] ;  /* 0x0004000002157984 */ /* 0x000fe40000000800 */
[----:B------:R-:W-:Y:S02]  /*0af0*/  ISETP.GT.AND P1, PT, R7, R8, PT ;  /* 0x000000080700720c */ /* 0x000fe40003f24270 */
[----:B------:R-:W1:Y:S11]  /*0b00*/  LDS R9, [R2+0x300] ;  /* 0x0003000002097984 */ /* 0x000e760000000800 */
[----:B------:R-:W-:Y:S01]  /*0b10*/  @P1 IMAD.MOV.U32 R7, RZ, RZ, R8 ;  /* 0x000000ffff071224 */ /* 0x000fe200078e0008 */
[----:B------:R-:W-:Y:S04]  /*0b20*/  @P1 LDS R14, [R4+0x200] ;  /* 0x00020000040e1984 */ /* 0x000fe80000000800 */
[----:B------:R-:W2:Y:S01]  /*0b30*/  LDS R8, [R2+0x380] ;  /* 0x0003800002087984 */ /* 0x000ea20000000800 */
[----:B------:R-:W-:-:S13]  /*0b40*/  ISETP.GT.AND P1, PT, R7, R22, PT ;  /* 0x000000160700720c */ /* 0x000fda0003f24270 */
[----:B------:R-:W-:Y:S01]  /*0b50*/  @P1 IMAD.MOV.U32 R7, RZ, RZ, R22 ;  /* 0x000000ffff071224 */ /* 0x000fe200078e0016 */
[----:B------:R-:W-:Y:S04]  /*0b60*/  @P1 LDS R14, [R4+0x280] ;  /* 0x00028000040e1984 */ /* 0x000fe80000000800 */
[----:B------:R-:W-:Y:S01]  /*0b70*/  LDS R22, [R2+0x480] ;  /* 0x0004800002167984 */ /* 0x000fe20000000800 */
[----:B-1----:R-:W-:-:S05]  /*0b80*/  IMAD.IADD R10, R9, 0x1, R10 ;  /* 0x00000001090a7824 */ /* 0x002fca00078e020a */
[----:B------:R-:W-:Y:S02]  /*0b90*/  ISETP.GT.AND P1, PT, R7, R10, PT ;  /* 0x0000000a0700720c */ /* 0x000fe40003f24270 */
[----:B--2---:R-:W-:-:S11]  /*0ba0*/  IADD3 R20, PT, PT, R8, R11, RZ ;  /* 0x0000000b08147210 */ /* 0x004fd60007ffe0ff */
        /* <DEDUP_REMOVED lines=111> */
[----:B-1----:R-:W-:Y:S01]  /*12a0*/  IADD3 R22, PT, PT, R22, R9, RZ ;  /* 0x0000000916167210 */ /* 0x002fe20007ffe0ff */
[----:B------:R-:W-:Y:S02]  /*12b0*/  IMAD.IADD R8, R8, 0x1, R21 ;  /* 0x0000000108087824 */ /* 0x000fe400078e0215 */
[----:B------:R-:W1:Y:S03]  /*12c0*/  LDS R9, [R2+0xf00] ;  /* 0x000f000002097984 */ /* 0x000e660000000800 */
[----:B------:R-:W-:-:S13]  /*12d0*/  ISETP.GT.AND P1, PT, R7, R8, PT ;  /* 0x000000080700720c */ /* 0x000fda0003f24270 */
[----:B------:R-:W-:Y:S01]  /*12e0*/  @P1 IMAD.MOV.U32 R7, RZ, RZ, R8 ;  /* 0x000000ffff071224 */ /* 0x000fe200078e0008 */
[----:B------:R-:W-:Y:S04]  /*12f0*/  @P1 LDS R14, [R4+0xe00] ;  /* 0x000e0000040e1984 */ /* 0x000fe80000000800 */
[----:B------:R-:W2:Y:S01]  /*1300*/  LDS R8, [R2+0xf80] ;  /* 0x000f800002087984 */ /* 0x000ea20000000800 */
[----:B------:R-:W-:-:S13]  /*1310*/  ISETP.GT.AND P1, PT, R7, R22, PT ;  /* 0x000000160700720c */ /* 0x000fda0003f24270 */
[----:B------:R-:W-:Y:S01]  /*1320*/  @P1 IMAD.MOV.U32 R7, RZ, RZ, R22 ;  /* 0x000000ffff071224 */ /* 0x000fe200078e0016 */
[----:B------:R-:W-:Y:S01]  /*1330*/  @P1 LDS R14, [R4+0xe80] ;  /* 0x000e8000040e1984 */ /* 0x000fe20000000800 */
[----:B-1----:R-:W-:-:S05]  /*1340*/  IMAD.IADD R10, R9, 0x1, R10 ;  /* 0x00000001090a7824 */ /* 0x002fca00078e020a */
[----:B------:R-:W-:-:S13]  /*1350*/  ISETP.GT.AND P1, PT, R7, R10, PT ;  /* 0x0000000a0700720c */ /* 0x000fda0003f24270 */
[----:B------:R-:W-:Y:S01]  /*1360*/  @P1 IMAD.MOV.U32 R7, RZ, RZ, R10 ;  /* 0x000000ffff071224 */ /* 0x000fe200078e000a */
[----:B------:R-:W-:Y:S01]  /*1370*/  @P1 LDS R14, [R4+0xf00] ;  /* 0x000f0000040e1984 */ /* 0x000fe20000000800 */
[----:B--2---:R-:W-:-:S04]  /*1380*/  IADD3 R8, PT, PT, R8, R11, RZ ;  /* 0x0000000b08087210 */ /* 0x004fc80007ffe0ff */
[----:B------:R-:W-:-:S13]  /*1390*/  ISETP.GT.AND P1, PT, R7, R8, PT ;  /* 0x000000080700720c */ /* 0x000fda0003f24270 */
[----:B------:R-:W1:Y:S01]  /*13a0*/  @P1 LDS R14, [R4+0xf80] ;  /* 0x000f8000040e1984 */ /* 0x000e620000000800 */
[----:B------:R-:W-:-:S05]  /*13b0*/  @P1 IMAD.MOV.U32 R7, RZ, RZ, R8 ;  /* 0x000000ffff071224 */ /* 0x000fca00078e0008 */
[----:B------:R0:W-:Y:S04]  /*13c0*/  STG.E desc[UR8][R18.64], R7 ;  /* 0x0000000712007986 */ /* 0x0001e8000c101908 */
[----:B-1----:R0:W-:Y:S02]  /*13d0*/  STG.E desc[UR8][R16.64], R14 ;  /* 0x0000000e10007986 */ /* 0x0021e4000c101908 */
.L_x_1:
[----:B------:R-:W-:Y:S05]  /*13e0*/  BSYNC.RECONVERGENT B0 ;  /* 0x0000000000007941 */ /* 0x000fea0003800200 */
.L_x_0:
[----:B------:R-:W-:Y:S04]  /*13f0*/  BSSY.RECONVERGENT B0, `(.L_x_2) ;  /* 0x00000b1000007945 */ /* 0x000fe80003800200 */
[----:B------:R-:W-:Y:S05]  /*1400*/  @P2 BRA `(.L_x_3) ;  /* 0x0000000800bc2947 */ /* 0x000fea0003800000 */
[----:B01----:R-:W0:Y:S01]  /*1410*/  LDC.64 R18, c[0x0][0x398] ;  /* 0x0000e600ff127b82 */ /* 0x003e220000000a00 */
[C---:B------:R-:W-:Y:S01]  /*1420*/  IMAD.WIDE.U32 R16, R15.reuse, 0x4, R12 ;  /* 0x000000040f107825 */ /* 0x040fe200078e000c */
[----:B------:R-:W-:Y:S04]  /*1430*/  LDS.128 R8, [R6] ;  /* 0x0000000006087984 */ /* 0x000fe80000000c00 */
[----:B------:R-:W2:Y:S04]  /*1440*/  LDG.E R7, desc[UR8][R16.64+0x4] ;  /* 0x0000040810077981 */ /* 0x000ea8000c1e1900 */
[----:B------:R-:W1:Y:S04]  /*1450*/  LDS R20, [R2+0x84] ;  /* 0x0000840002147984 */ /* 0x000e680000000800 */
[----:B------:R-:W-:Y:S01]  /*1460*/  LDS R22, [R2+0x284] ;  /* 0x0002840002167984 */ /* 0x000fe20000000800 */
[----:B0-----:R-:W-:-:S03]  /*1470*/  IMAD.WIDE.U32 R18, R15, 0x4, R18 ;  /* 0x000000040f127825 */ /* 0x001fc600078e0012 */
[----:B------:R-:W0:Y:S04]  /*1480*/  LDS R15, [R2+0x4] ;  /* 0x00000400020f7984 */ /* 0x000e280000000800 */
[----:B------:R3:W4:Y:S01]  /*1490*/  LDG.E R14, desc[UR8][R18.64+0x4] ;  /* 0x00000408120e7981 */ /* 0x000722000c1e1900 */
[----:B-1----:R-:W-:-:S03]  /*14a0*/  IADD3 R20, PT, PT, R9, R20, RZ ;  /* 0x0000001409147210 */ /* 0x002fc60007ffe0ff */
[----:B------:R-:W1:Y:S01]  /*14b0*/  LDS R9, [R2+0x104] ;  /* 0x0001040002097984 */ /* 0x000e620000000800 */
[----:B0-----:R-:W-:-:S03]  /*14c0*/  IMAD.IADD R8, R8, 0x1, R15 ;  /* 0x0000000108087824 */ /* 0x001fc600078e020f */
[----:B------:R-:W-:Y:S01]  /*14d0*/  LDS R15, [R2+0x204] ;  /* 0x00020400020f7984 */ /* 0x000fe20000000800 */
[----:B-1----:R-:W-:Y:S01]  /*14e0*/  IMAD.IADD R10, R10, 0x1, R9 ;  /* 0x000000010a0a7824 */ /* 0x002fe200078e0209 */
[----:B--2---:R-:W-:-:S13]  /*14f0*/  ISETP.GT.AND P1, PT, R7, R8, PT ;  /* 0x000000080700720c */ /* 0x004fda0003f24270 */
[----:B------:R-:W-:Y:S02]  /*1500*/  @P1 IMAD.MOV.U32 R7, RZ, RZ, R8 ;  /* 0x000000ffff071224 */ /* 0x000fe400078e0008 */
[----:B------:R-:W0:Y:S04]  /*1510*/  LDS R8, [R2+0x184] ;  /* 0x0001840002087984 */ /* 0x000e280000000800 */
[----:B----4-:R-:W-:Y:S01]  /*1520*/  @P1 LDS R14, [R4+0x4] ;  /* 0x00000400040e1984 */ /* 0x010fe20000000800 */
[----:B------:R-:W-:-:S13]  /*1530*/  ISETP.GT.AND P1, PT, R7, R20, PT ;  /* 0x000000140700720c */ /* 0x000fda0003f24270 */
[----:B------:R-:W-:Y:S01]  /*1540*/  @P1 IMAD.MOV.U32 R7, RZ, RZ, R20 ;  /* 0x000000ffff071224 */ /* 0x000fe200078e0014 */
[----:B------:R-:W-:Y:S04]  /*1550*/  @P1 LDS R14, [R4+0x84] ;  /* 0x00008400040e1984 */ /* 0x000fe80000000800 */
[----:B------:R-:W-:Y:S02]  /*1560*/  ISETP.GT.AND P1, PT, R7, R10, PT ;  /* 0x0000000a0700720c */ /* 0x000fe40003f24270 */
[----:B0-----:R-:W-:-:S11]  /*1570*/  IADD3 R20, PT, PT, R11, R8, RZ ;  /* 0x000000080b147210 */ /* 0x001fd60007ffe0ff */
[----:B------:R-:W-:Y:S01]  /*1580*/  @P1 IMAD.MOV.U32 R7, RZ, RZ, R10 ;  /* 0x000000ffff071224 */ /* 0x000fe200078e000a */
[----:B------:R-:W-:Y:S04]  /*1590*/  @P1 LDS R14, [R4+0x104] ;  /* 0x00010400040e1984 */ /* 0x000fe80000000800 */
[----:B------:R-:W0:Y:S01]  /*15a0*/  LDS.128 R8, [R6+0x10] ;  /* 0x0000100006087984 */ /* 0x000e220000000c00 */
[----:B------:R-:W-:-:S13]  /*15b0*/  ISETP.GT.AND P1, PT, R7, R20, PT ;  /* 0x000000140700720c */ /* 0x000fda0003f24270 */
[----:B------:R-:W-:Y:S01]  /*15c0*/  @P1 IMAD.MOV.U32 R7, RZ, RZ, R20 ;  /* 0x000000ffff071224 */ /* 0x000fe200078e0014 */
[----:B------:R-:W-:Y:S01]  /*15d0*/  @P1 LDS R14, [R4+0x184] ;  /* 0x00018400040e1984 */ /* 0x000fe20000000800 */
[----:B0-----:R-:W-:Y:S01]  /*15e0*/  IMAD.IADD R8, R8, 0x1, R15 ;  /* 0x0000000108087824 */ /* 0x001fe200078e020f */
[----:B------:R-:W-:Y:S02]  /*15f0*/  IADD3 R20, PT, PT, R9, R22, RZ ;  /* 0x0000001609147210 */ /* 0x000fe40007ffe0ff */
[----:B------:R-:W-:Y:S02]  /*1600*/  LDS R15, [R2+0x404] ;  /* 0x00040400020f7984 */ /* 0x000fe40000000800 */
[----:B------:R-:W-:Y:S02]  /*1610*/  ISETP.GT.AND P1, PT, R7, R8, PT ;  /* 0x000000080700720c */ /* 0x000fe40003f24270 */
[----:B------:R-:W0:Y:S04]  /*1620*/  LDS R9, [R2+0x304] ;  /* 0x0003040002097984 */ /* 0x000e280000000800 */
[----:B------:R-:W-:Y:S07]  /*1630*/  LDS R22, [R2+0x484] ;  /* 0x0004840002167984 */ /* 0x000fee0000000800 */
[----:B------:R-:W-:Y:S01]  /*1640*/  @P1 IMAD.MOV.U32 R7, RZ, RZ, R8 ;  /* 0x000000ffff071224 */ /* 0x000fe200078e0008 */
[----:B------:R-:W-:Y:S04]  /*1650*/  @P1 LDS R14, [R4+0x204] ;  /* 0x00020400040e1984 */ /* 0x000fe80000000800 */
[----:B------:R-:W1:Y:S01]  /*1660*/  LDS R8, [R2+0x384] ;  /* 0x0003840002087984 */ /* 0x000e620000000800 */
[----:B------:R-:W-:-:S13]  /*1670*/  ISETP.GT.AND P1, PT, R7, R20, PT ;  /* 0x000000140700720c */ /* 0x000fda0003f24270 */
[----:B------:R-:W-:Y:S01]  /*1680*/  @P1 IMAD.MOV.U32 R7, RZ, RZ, R20 ;  /* 0x000000ffff071224 */ /* 0x000fe200078e0014 */
[----:B------:R-:W-:Y:S01]  /*1690*/  @P1 LDS R14, [R4+0x284] ;  /* 0x00028400040e1984 */ /* 0x000fe20000000800 */
[----:B0-----:R-:W-:-:S05]  /*16a0*/  IMAD.IADD R10, R10, 0x1, R9 ;  /* 0x000000010a0a7824 */ /* 0x001fca00078e0209 */
[----:B------:R-:W-:Y:S02]  /*16b0*/  ISETP.GT.AND P1, PT, R7, R10, PT ;  /* 0x0000000a0700720c */ /* 0x000fe40003f24270 */
[----:B-1----:R-:W-:-:S11]  /*16c0*/  IADD3 R20, PT, PT, R11, R8, RZ ;  /* 0x000000080b147210 */ /* 0x002fd60007ffe0ff */
        /* <DEDUP_REMOVED lines=111> */
[----:B0-----:R-:W-:Y:S01]  /*1dc0*/  IADD3 R20, PT, PT, R9, R22, RZ ;  /* 0x0000001609147210 */ /* 0x001fe20007ffe0ff */
[----:B------:R-:W-:Y:S02]  /*1dd0*/  IMAD.IADD R8, R8, 0x1, R15 ;  /* 0x0000000108087824 */ /* 0x000fe400078e020f */
[----:B------:R-:W0:Y:S03]  /*1de0*/  LDS R9, [R2+0xf04] ;  /* 0x000f040002097984 */ /* 0x000e260000000800 */
[----:B------:R-:W-:-:S13]  /*1df0*/  ISETP.GT.AND P1, PT, R7, R8, PT ;  /* 0x000000080700720c */ /* 0x000fda0003f24270 */
[----:B------:R-:W-:Y:S01]  /*1e00*/  @P1 IMAD.MOV.U32 R7, RZ, RZ, R8 ;  /* 0x000000ffff071224 */ /* 0x000fe200078e0008 */
[----:B------:R-:W-:Y:S04]  /*1e10*/  @P1 LDS R14, [R4+0xe04] ;  /* 0x000e0400040e1984 */ /* 0x000fe80000000800 */
[----:B------:R-:W1:Y:S01]  /*1e20*/  LDS R8, [R2+0xf84] ;  /* 0x000f840002087984 */ /* 0x000e620000000800 */
[----:B------:R-:W-:-:S13]  /*1e30*/  ISETP.GT.AND P1, PT, R7, R20, PT ;  /* 0x000000140700720c */ /* 0x000fda0003f24270 */
[----:B------:R-:W-:Y:S01]  /*1e40*/  @P1 IMAD.MOV.U32 R7, RZ, RZ, R20 ;  /* 0x000000ffff071224 */ /* 0x000fe200078e0014 */
[----:B------:R-:W-:Y:S01]  /*1e50*/  @P1 LDS R14, [R4+0xe84] ;  /* 0x000e8400040e1984 */ /* 0x000fe20000000800 */
[----:B0-----:R-:W-:-:S05]  /*1e60*/  IMAD.IADD R10, R10, 0x1, R9 ;  /* 0x000000010a0a7824 */ /* 0x001fca00078e0209 */
[----:B------:R-:W-:-:S13]  /*1e70*/  ISETP.GT.AND P1, PT, R7, R10, PT ;  /* 0x0000000a0700720c */ /* 0x000fda0003f24270 */
[----:B------:R-:W-:Y:S01]  /*1e80*/  @P1 IMAD.MOV.U32 R7, RZ, RZ, R10 ;  /* 0x000000ffff071224 */ /* 0x000fe200078e000a */
[----:B------:R-:W-:Y:S01]  /*1e90*/  @P1 LDS R14, [R4+0xf04] ;  /* 0x000f0400040e1984 */ /* 0x000fe20000000800 */
[----:B-1----:R-:W-:-:S04]  /*1ea0*/  IADD3 R8, PT, PT, R11, R8, RZ ;  /* 0x000000080b087210 */ /* 0x002fc80007ffe0ff */
[----:B------:R-:W-:-:S13]  /*1eb0*/  ISETP.GT.AND P1, PT, R7, R8, PT ;  /* 0x000000080700720c */ /* 0x000fda0003f24270 */
[----:B------:R-:W0:Y:S01]  /*1ec0*/  @P1 LDS R14, [R4+0xf84] ;  /* 0x000f8400040e1984 */ /* 0x000e220000000800 */
[----:B------:R-:W-:-:S05]  /*1ed0*/  @P1 IMAD.MOV.U32 R7, RZ, RZ, R8 ;  /* 0x000000ffff071224 */ /* 0x000fca00078e0008 */
[----:B------:R3:W-:Y:S04]  /*1ee0*/  STG.E desc[UR8][R16.64+0x4], R7 ;  /* 0x0000040710007986 */ /* 0x0007e8000c101908 */
[----:B0-----:R3:W-:Y:S02]  /*1ef0*/  STG.E desc[UR8][R18.64+0x4], R14 ;  /* 0x0000040e12007986 */ /* 0x0017e4000c101908 */
.L_x_3:
[----:B------:R-:W-:Y:S05]  /*1f00*/  BSYNC.RECONVERGENT B0 ;  /* 0x0000000000007941 */ /* 0x000fea0003800200 */
.L_x_2:
[----:B------:R-:W-:Y:S04]  /*1f10*/  BSSY.RECONVERGENT B0, `(.L_x_4) ;  /* 0x00000b1000007945 */ /* 0x000fe80003800200 */
[----:B------:R-:W-:Y:S05]  /*1f20*/  @P6 BRA `(.L_x_5) ;  /* 0x0000000800bc6947 */ /* 0x000fea0003800000 */
[----:B01-3--:R-:W0:Y:S01]  /*1f30*/  LDC.64 R16, c[0x0][0x398] ;  /* 0x0000e600ff107b82 */ /* 0x00be220000000a00 */
[C---:B------:R-:W-:Y:S01]  /*1f40*/  IMAD.WIDE.U32 R14, R5.reuse, 0x4, R12 ;  /* 0x00000004050e7825 */ /* 0x040fe200078e000c */
[----:B------:R-:W-:Y:S04]  /*1f50*/  LDS R19, [R2] ;  /* 0x0000000002137984 */ /* 0x000fe80000000800 */
[----:B------:R-:W2:Y:S04]  /*1f60*/  LDG.E R7, desc[UR8][R14.64] ;  /* 0x000000080e077981 */ /* 0x000ea8000c1e1900 */
[----:B------:R-:W1:Y:S04]  /*1f70*/  LDS.128 R8, [R6+0x80] ;  /* 0x0000800006087984 */ /* 0x000e680000000c00 */
[----:B------:R-:W3:Y:S04]  /*1f80*/  LDS R18, [R2+0x80] ;  /* 0x0000800002127984 */ /* 0x000ee80000000800 */
[----:B------:R-:W-:Y:S01]  /*1f90*/  LDS R20, [R2+0x280] ;  /* 0x0002800002147984 */ /* 0x000fe20000000800 */
[----:B0-----:R-:W-:-:S05]  /*1fa0*/  IMAD.WIDE.U32 R16, R5, 0x4, R16 ;  /* 0x0000000405107825 */ /* 0x001fca00078e0010 */
[----:B------:R4:W5:Y:S01]  /*1fb0*/  LDG.E R5, desc[UR8][R16.64] ;  /* 0x0000000810057981 */ /* 0x000962000c1e1900 */
[----:B-1----:R-:W-:-:S03]  /*1fc0*/  IMAD.IADD R8, R19, 0x1, R8 ;  /* 0x0000000113087824 */ /* 0x002fc600078e0208 */
[----:B------:R-:W-:Y:S01]  /*1fd0*/  LDS R19, [R2+0x200] ;  /* 0x0002000002137984 */ /* 0x000fe20000000800 */
[----:B---3--:R-:W-:-:S03]  /*1fe0*/  IADD3 R18, PT, PT, R18, R9, RZ ;  /* 0x0000000912127210 */ /* 0x008fc60007ffe0ff */
[----:B------:R-:W0:Y:S02]  /*1ff0*/  LDS R9, [R2+0x100] ;  /* 0x0001000002097984 */ /* 0x000e240000000800 */
[----:B0-----:R-:W-:Y:S01]  /*2000*/  IMAD.IADD R10, R9, 0x1, R10 ;  /* 0x00000001090a7824 */ /* 0x001fe200078e020a */
[----:B--2---:R-:W-:-:S13]  /*2010*/  ISETP.GT.AND P1, PT, R7, R8, PT ;  /* 0x000000080700720c */ /* 0x004fda0003f24270 */
[----:B------:R-:W-:Y:S02]  /*2020*/  @P1 IMAD.MOV.U32 R7, RZ, RZ, R8 ;  /* 0x000000ffff071224 */ /* 0x000fe400078e0008 */
[----:B------:R-:W0:Y:S04]  /*2030*/  LDS R8, [R2+0x180] ;  /* 0x0001800002087984 */ /* 0x000e280000000800 */
[----:B-----5:R-:W-:Y:S01]  /*2040*/  @P1 LDS R5, [R4] ;  /* 0x0000000004051984 */ /* 0x020fe20000000800 */
        /* <DEDUP_REMOVED lines=128> */
[----:B0-----:R-:W-:-:S04]  /*2850*/  IADD3 R10, PT, PT, R9, R10, RZ ;  /* 0x0000000a090a7210 */ /* 0x001fc80007ffe0ff */
[----:B------:R-:W-:Y:S01]  /*2860*/  ISETP.GT.AND P1, PT, R7, R10, PT ;  /* 0x0000000a0700720c */ /* 0x000fe20003f24270 */
[----:B-1----:R-:W-:-:S12]  /*2870*/  IMAD.IADD R18, R8, 0x1, R11 ;  /* 0x0000000108127824 */ /* 0x002fd800078e020b */
[----:B------:R-:W-:Y:S01]  /*2880*/  @P1 LDS R5, [R4+0xd00] ;  /* 0x000d000004051984 */ /* 0x000fe20000000800 */
[----:B------:R-:W-:-:S03]  /*2890*/  @P1 IMAD.MOV.U32 R7, RZ, RZ, R10 ;  /* 0x000000ffff071224 */ /* 0x000fc600078e000a */
[----:B------:R-:W0:Y:S02]  /*28a0*/  LDS.128 R8, [R6+0xf0] ;  /* 0x0000f00006087984 */ /* 0x000e240000000c00 */
[----:B------:R-:W-:-:S13]  /*28b0*/  ISETP.GT.AND P1, PT, R7, R18, PT ;  /* 0x000000120700720c */ /* 0x000fda0003f24270 */
[----:B------:R-:W-:Y:S01]  /*28c0*/  @P1 MOV R7, R18 ;  /* 0x0000001200071202 */ /* 0x000fe20000000f00 */
[----:B------:R-:W-:Y:S01]  /*28d0*/  @P1 LDS R5, [R4+0xd80] ;  /* 0x000d800004051984 */ /* 0x000fe20000000800 */
[----:B0-----:R-:W-:Y:S02]  /*28e0*/  IMAD.IADD R18, R20, 0x1, R9 ;  /* 0x0000000114127824 */ /* 0x001fe400078e0209 */
[----:B------:R-:W-:Y:S01]  /*28f0*/  IMAD.IADD R8, R19, 0x1, R8 ;  /* 0x0000000113087824 */ /* 0x000fe200078e0208 */
[----:B------:R-:W0:Y:S04]  /*2900*/  LDS R9, [R2+0xf00] ;  /* 0x000f000002097984 */ /* 0x000e280000000800 */
[----:B------:R-:W-:-:S13]  /*2910*/  ISETP.GT.AND P1, PT, R7, R8, PT ;  /* 0x000000080700720c */ /* 0x000fda0003f24270 */
[----:B------:R-:W-:Y:S01]  /*2920*/  @P1 MOV R7, R8 ;  /* 0x0000000800071202 */ /* 0x000fe20000000f00 */
[----:B------:R-:W-:Y:S03]  /*2930*/  @P1 LDS R5, [R4+0xe00] ;  /* 0x000e000004051984 */ /* 0x000fe60000000800 */
[----:B------:R-:W-:Y:S01]  /*2940*/  ISETP.GT.AND P1, PT, R7, R18, PT ;  /* 0x000000120700720c */ /* 0x000fe20003f24270 */
[----:B------:R-:W1:-:S12]  /*2950*/  LDS R8, [R2+0xf80] ;  /* 0x000f800002087984 */ /* 0x000e580000000800 */
        /* <DEDUP_REMOVED lines=12> */
.L_x_5:
[----:B------:R-:W-:Y:S05]  /*2a20*/  BSYNC.RECONVERGENT B0 ;  /* 0x0000000000007941 */ /* 0x000fea0003800200 */
.L_x_4:
[----:B------:R-:W-:Y:S05]  /*2a30*/  @P0 EXIT ;  /* 0x000000000000094d */ /* 0x000fea0003800000 */
[----:B----4-:R-:W-:Y:S01]  /*2a40*/  IADD3 R5, PT, PT, R0, R3, RZ ;  /* 0x0000000300057210 */ /* 0x010fe20007ffe0ff */
[----:B-1----:R-:W1:Y:S01]  /*2a50*/  LDC.64 R8, c[0x0][0x398] ;  /* 0x0000e600ff087b82 */ /* 0x002e620000000a00 */
[----:B0--3--:R-:W-:Y:S03]  /*2a60*/  LDS R16, [R2+0x84] ;  /* 0x0000840002107984 */ /* 0x009fe60000000800 */
[C---:B------:R-:W-:Y:S01]  /*2a70*/  IMAD.WIDE.U32 R14, R5.reuse, 0x4, R12 ;  /* 0x00000004050e7825 */ /* 0x040fe200078e000c */
[----:B------:R-:W-:Y:S04]  /*2a80*/  LDS R18, [R2+0x284] ;  /* 0x0002840002127984 */ /* 0x000fe80000000800 */
[----:B------:R-:W2:Y:S01]  /*2a90*/  LDG.E R3, desc[UR8][R14.64] ;  /* 0x000000080e037981 */ /* 0x000ea2000c1e1900 */
[----:B-1----:R-:W-:-:S03]  /*2aa0*/  IMAD.WIDE.U32 R12, R5, 0x4, R8 ;  /* 0x00000004050c7825 */ /* 0x002fc600078e0008 */
[----:B------:R-:W-:Y:S04]  /*2ab0*/  LDS R5, [R2+0x4] ;  /* 0x0000040002057984 */ /* 0x000fe80000000800 */
[----:B------:R-:W3:Y:S04]  /*2ac0*/  LDG.E R0, desc[UR8][R12.64] ;  /* 0x000000080c007981 */ /* 0x000ee8000c1e1900 */
[----:B------:R-:W0:Y:S02]  /*2ad0*/  LDS.128 R8, [R6+0x80] ;  /* 0x0000800006087984 */ /* 0x000e240000000c00 */
[----:B0-----:R-:W-:-:S02]  /*2ae0*/  IMAD.IADD R8, R8, 0x1, R5 ;  /* 0x0000000108087824 */ /* 0x001fc400078e0205 */
[----:B------:R-:W0:Y:S01]  /*2af0*/  LDS R5, [R2+0x104] ;  /* 0x0001040002057984 */ /* 0x000e220000000800 */
[----:B------:R-:W-:Y:S02]  /*2b00*/  IMAD.IADD R16, R16, 0x1, R9 ;  /* 0x0000000110107824 */ /* 0x000fe400078e0209 */
[----:B0-----:R-:W-:Y:S02]  /*2b10*/  IMAD.IADD R10, R5, 0x1, R10 ;  /* 0x00000001050a7824 */ /* 0x001fe400078e020a */
[----:B------:R-:W-:Y:S01]  /*2b20*/  LDS R5, [R2+0x204] ;  /* 0x0002040002057984 */ /* 0x000fe20000000800 */
[----:B--2---:R-:W-:-:S13]  /*2b30*/  ISETP.GT.AND P0, PT, R3, R8, PT ;  /* 0x000000080300720c */ /* 0x004fda0003f04270 */
[----:B------:R-:W-:Y:S02]  /*2b40*/  @P0 MOV R3, R8 ;  /* 0x0000000800030202 */ /* 0x000fe40000000f00 */
[----:B------:R-:W0:Y:S04]  /*2b50*/  LDS R8, [R2+0x184] ;  /* 0x0001840002087984 */ /* 0x000e280000000800 */
[----:B---3--:R-:W-:Y:S01]  /*2b60*/  @P0 LDS R0, [R4+0x4] ;  /* 0x0000040004000984 */ /* 0x008fe20000000800 */
[----:B------:R-:W-:-:S13]  /*2b70*/  ISETP.GT.AND P0, PT, R3, R16, PT ;  /* 0x000000100300720c */ /* 0x000fda0003f04270 */
[----:B------:R-:W-:Y:S01]  /*2b80*/  @P0 IMAD.MOV.U32 R3, RZ, RZ, R16 ;  /* 0x000000ffff030224 */ /* 0x000fe200078e0010 */
[----:B------:R-:W-:Y:S04]  /*2b90*/  @P0 LDS R0, [R4+0x84] ;  /* 0x0000840004000984 */ /* 0x000fe80000000800 */
[----:B------:R-:W-:-:S13]  /*2ba0*/  ISETP.GT.AND P0, PT, R3, R10, PT ;  /* 0x0000000a0300720c */ /* 0x000fda0003f04270 */
[----:B------:R-:W-:Y:S01]  /*2bb0*/  @P0 IMAD.MOV.U32 R3, RZ, RZ, R10 ;  /* 0x000000ffff030224 */ /* 0x000fe200078e000a */
[----:B------:R-:W-:Y:S01]  /*2bc0*/  @P0 LDS R0, [R4+0x104] ;  /* 0x0001040004000984 */ /* 0x000fe20000000800 */
[----:B0-----:R-:W-:-:S03]  /*2bd0*/  IADD3 R16, PT, PT, R8, R11, RZ ;  /* 0x0000000b08107210 */ /* 0x001fc60007ffe0ff */
[----:B------:R-:W0:Y:S01]  /*2be0*/  LDS.128 R8, [R6+0x90] ;  /* 0x0000900006087984 */ /* 0x000e220000000c00 */
[----:B------:R-:W-:-:S13]  /*2bf0*/  ISETP.GT.AND P0, PT, R3, R16, PT ;  /* 0x000000100300720c */ /* 0x000fda0003f04270 */
[----:B------:R-:W-:Y:S01]  /*2c00*/  @P0 IMAD.MOV.U32 R3, RZ, RZ, R16 ;  /* 0x000000ffff030224 */ /* 0x000fe200078e0010 */
[----:B------:R-:W-:Y:S01]  /*2c10*/  @P0 LDS R0, [R4+0x184] ;  /* 0x0001840004000984 */ /* 0x000fe20000000800 */
[----:B0-----:R-:W-:Y:S01]  /*2c20*/  IADD3 R8, PT, PT, R8, R5, RZ ;  /* 0x0000000508087210 */ /* 0x001fe20007ffe0ff */
[----:B------:R-:W-:Y:S02]  /*2c30*/  IMAD.IADD R16, R18, 0x1, R9 ;  /* 0x0000000112107824 */ /* 0x000fe400078e0209 */
[----:B------:R-:W0:Y:S01]  /*2c40*/  LDS R5, [R2+0x304] ;  /* 0x0003040002057984 */ /* 0x000e220000000800 */
[----:B------:R-:W-:-:S03]  /*2c50*/  ISETP.GT.AND P0, PT, R3, R8, PT ;  /* 0x000000080300720c */ /* 0x000fc60003f04270 */
[----:B------:R-:W-:Y:S10]  /*2c60*/  LDS R18, [R2+0x484] ;  /* 0x0004840002127984 */ /* 0x000ff40000000800 */
[----:B------:R-:W-:Y:S01]  /*2c70*/  @P0 IMAD.MOV.U32 R3, RZ, RZ, R8 ;  /* 0x000000ffff030224 */ /* 0x000fe200078e0008 */
[----:B------:R-:W-:Y:S04]  /*2c80*/  @P0 LDS R0, [R4+0x204] ;  /* 0x0002040004000984 */ /* 0x000fe80000000800 */
[----:B------:R-:W1:Y:S01]  /*2c90*/  LDS R8, [R2+0x384] ;  /* 0x0003840002087984 */ /* 0x000e620000000800 */
[----:B------:R-:W-:-:S13]  /*2ca0*/  ISETP.GT.AND P0, PT, R3, R16, PT ;  /* 0x000000100300720c */ /* 0x000fda0003f04270 */
[----:B------:R-:W-:Y:S01]  /*2cb0*/  @P0 MOV R3, R16 ;  /* 0x0000001000030202 */ /* 0x000fe20000000f00 */
[----:B------:R-:W-:Y:S01]  /*2cc0*/  @P0 LDS R0, [R4+0x284] ;  /* 0x0002840004000984 */ /* 0x000fe20000000800 */
[----:B0-----:R-:W-:-:S03]  /*2cd0*/  IMAD.IADD R10, R5, 0x1, R10 ;  /* 0x00000001050a7824 */ /* 0x001fc600078e020a */
[----:B------:R-:W-:Y:S02]  /*2ce0*/  LDS R5, [R2+0x404] ;  /* 0x0004040002057984 */ /* 0x000fe40000000800 */
[----:B------:R-:W-:-:S13]  /*2cf0*/  ISETP.GT.AND P0, PT, R3, R10, PT ;  /* 0x0000000a0300720c */ /* 0x000fda0003f04270 */
[----:B------:R-:W-:Y:S01]  /*2d00*/  @P0 MOV R3, R10 ;  /* 0x0000000a00030202 */ /* 0x000fe20000000f00 */
[----:B------:R-:W-:Y:S01]  /*2d10*/  @P0 LDS R0, [R4+0x304] ;  /* 0x0003040004000984 */ /* 0x000fe20000000800 */
[----:B-1----:R-:W-:-:S03]  /*2d20*/  IMAD.IADD R16, R8, 0x1, R11 ;  /* 0x0000000108107824 */ /* 0x002fc600078e020b */
[----:B------:R-:W0:Y:S02]  /*2d30*/  LDS.128 R8, [R6+0xa0] ;  /* 0x0000a00006087984 */ /* 0x000e240000000c00 */
[----:B------:R-:W-:-:S13]  /*2d40*/  ISETP.GT.AND P0, PT, R3, R16, PT ;  /* 0x000000100300720c */ /* 0x000fda0003f04270 */
[----:B------:R-:W-:Y:S01]  /*2d50*/  @P0 IMAD.MOV.U32 R3, RZ, RZ, R16 ;  /* 0x000000ffff030224 */ /* 0x000fe200078e0010 */
[----:B------:R-:W-:Y:S01]  /*2d60*/  @P0 LDS R0, [R4+0x384] ;  /* 0x0003840004000984 */ /* 0x000fe20000000800 */
[----:B0-----:R-:W-:Y:S01]  /*2d70*/  IMAD.IADD R8, R8, 0x1, R5 ;  /* 0x0000000108087824 */ /* 0x001fe200078e0205 */
[----:B------:R-:W-:Y:S02]  /*2d80*/  IADD3 R16, PT, PT, R18, R9, RZ ;  /* 0x0000000912107210 */ /* 0x000fe40007ffe0ff */
[----:B------:R-:W0:Y:S02]  /*2d90*/  LDS R5, [R2+0x504] ;  /* 0x0005040002057984 */ /* 0x000e240000000800 */
[----:B------:R-:W-:Y:S02]  /*2da0*/  ISETP.GT.AND P0, PT, R3, R8, PT ;  /* 0x000000080300720c */ /* 0x000fe40003f04270 */
[----:B------:R-:W-:Y:S11]  /*2db0*/  LDS R18, [R2+0x684] ;  /* 0x0006840002127984 */ /* 0x000ff60000000800 */
[----:B------:R-:W-:Y:S01]  /*2dc0*/  @P0 IMAD.MOV.U32 R3, RZ, RZ, R8 ;  /* 0x000000ffff030224 */ /* 0x000fe200078e0008 */
[----:B------:R-:W-:Y:S04]  /*2dd0*/  @P0 LDS R0, [R4+0x404] ;  /* 0x0004040004000984 */ /* 0x000fe80000000800 */
[----:B------:R-:W1:Y:S01]  /*2de0*/  LDS R8, [R2+0x584] ;  /* 0x0005840002087984 */ /* 0x000e620000000800 */
[----:B------:R-:W-:-:S13]  /*2df0*/  ISETP.GT.AND P0, PT, R3, R16, PT ;  /* 0x000000100300720c */ /* 0x000fda0003f04270 */
[----:B------:R-:W-:Y:S01]  /*2e00*/  @P0 IMAD.MOV.U32 R3, RZ, RZ, R16 ;  /* 0x000000ffff030224 */ /* 0x000fe200078e0010 */
[----:B------:R-:W-:Y:S01]  /*2e10*/  @P0 LDS R0, [R4+0x484] ;  /* 0x0004840004000984 */ /* 0x000fe20000000800 */
[----:B0-----:R-:W-:-:S03]  /*2e20*/  IADD3 R10, PT, PT, R5, R10, RZ ;  /* 0x0000000a050a7210 */ /* 0x001fc60007ffe0ff */
[----:B------:R-:W-:Y:S01]  /*2e30*/  LDS R5, [R2+0x604] ;  /* 0x0006040002057984 */ /* 0x000fe20000000800 */
[----:B------:R-:W-:-:S13]  /*2e40*/  ISETP.GT.AND P0, PT, R3, R10, PT ;  /* 0x0000000a0300720c */ /* 0x000fda0003f04270 */
[----:B------:R-:W-:Y:S01]  /*2e50*/  @P0 IMAD.MOV.U32 R3, RZ, RZ, R10 ;  /* 0x000000ffff030224 */ /* 0x000fe200078e000a */
[----:B------:R-:W-:Y:S01]  /*2e60*/  @P0 LDS R0, [R4+0x504] ;  /* 0x0005040004000984 */ /* 0x000fe20000000800 */
[----:B-1----:R-:W-:-:S03]  /*2e70*/  IMAD.IADD R16, R8, 0x1, R11 ;  /* 0x0000000108107824 */ /* 0x002fc600078e020b */
[----:B------:R-:W0:Y:S02]  /*2e80*/  LDS.128 R8, [R6+0xb0] ;  /* 0x0000b00006087984 */ /* 0x000e240000000c00 */
[----:B------:R-:W-:-:S13]  /*2e90*/  ISETP.GT.AND P0, PT, R3, R16, PT ;  /* 0x000000100300720c */ /* 0x000fda0003f04270 */
[----:B------:R-:W-:Y:S01]  /*2ea0*/  @P0 MOV R3, R16 ;  /* 0x0000001000030202 */ /* 0x000fe20000000f00 */
[----:B------:R-:W-:Y:S01]  /*2eb0*/  @P0 LDS R0, [R4+0x584] ;  /* 0x0005840004000984 */ /* 0x000fe20000000800 */
[----:B0-----:R-:W-:-:S03]  /*2ec0*/  IMAD.IADD R8, R8, 0x1, R5 ;  /* 0x0000000108087824 */ /* 0x001fc600078e0205 */
[----:B------:R-:W0:Y:S01]  /*2ed0*/  LDS R5, [R2+0x704] ;  /* 0x0007040002057984 */ /* 0x000e220000000800 */
[----:B------:R-:W-:Y:S01]  /*2ee0*/  IMAD.IADD R16, R18, 0x1, R9 ;  /* 0x0000000112107824 */ /* 0x000fe200078e0209 */
[-C--:B------:R-:W-:Y:S02]  /*2ef0*/  ISETP.GT.AND P0, PT, R3, R8.reuse, PT ;  /* 0x000000080300720c */ /* 0x080fe40003f04270 */
[----:B------:R-:W-:Y:S11]  /*2f00*/  LDS R18, [R2+0x884] ;  /* 0x0008840002127984 */ /* 0x000ff60000000800 */
[----:B------:R-:W-:Y:S01]  /*2f10*/  @P0 MOV R3, R8 ;  /* 0x0000000800030202 */ /* 0x000fe20000000f00 */
[----:B------:R-:W-:Y:S03]  /*2f20*/  @P0 LDS R0, [R4+0x604] ;  /* 0x0006040004000984 */ /* 0x000fe60000000800 */
[----:B------:R-:W-:Y:S01]  /*2f30*/  ISETP.GT.AND P0, PT, R3, R16, PT ;  /* 0x000000100300720c */ /* 0x000fe20003f04270 */
[----:B------:R-:W1:-:S12]  /*2f40*/  LDS R8, [R2+0x784] ;  /* 0x0007840002087984 */ /* 0x000e580000000800 */
[----:B------:R-:W-:Y:S01]  /*2f50*/  @P0 IMAD.MOV.U32 R3, RZ, RZ, R16 ;  /* 0x000000ffff030224 */ /* 0x000fe200078e0010 */
[----:B------:R-:W-:Y:S01]  /*2f60*/  @P0 LDS R0, [R4+0x684] ;  /* 0x0006840004000984 */ /* 0x000fe20000000800 */
[----:B0-----:R-:W-:-:S03]  /*2f70*/  IMAD.IADD R10, R5, 0x1, R10 ;  /* 0x00000001050a7824 */ /* 0x001fc600078e020a */
[----:B------:R-:W-:Y:S02]  /*2f80*/  LDS R5, [R2+0x804] ;  /* 0x0008040002057984 */ /* 0x000fe40000000800 */
[----:B------:R-:W-:-:S13]  /*2f90*/  ISETP.GT.AND P0, PT, R3, R10, PT ;  /* 0x0000000a0300720c */ /* 0x000fda0003f04270 */
[----:B------:R-:W-:Y:S01]  /*2fa0*/  @P0 IMAD.MOV.U32 R3, RZ, RZ, R10 ;  /* 0x000000ffff030224 */ /* 0x000fe200078e000a */
[----:B------:R-:W-:Y:S01]  /*2fb0*/  @P0 LDS R0, [R4+0x704] ;  /* 0x0007040004000984 */ /* 0x000fe20000000800 */
[----:B-1----:R-:W-:-:S03]  /*2fc0*/  IADD3 R16, PT, PT, R8, R11, RZ ;  /* 0x0000000b08107210 */ /* 0x002fc60007ffe0ff */
        /* <DEDUP_REMOVED lines=64> */
[----:B------:R-:W-:-:S03]  /*33d0*/  ISETP.GT.AND P0, PT, R3, R16, PT ;  /* 0x000000100300720c */ /* 0x000fc60003f04270 */
[----:B------:R-:W1:Y:S10]  /*33e0*/  LDS R6, [R2+0xf84] ;  /* 0x000f840002067984 */ /* 0x000e740000000800 */
[----:B------:R-:W-:Y:S01]  /*33f0*/  @P0 IMAD.MOV.U32 R3, RZ, RZ, R16 ;  /* 0x000000ffff030224 */ /* 0x000fe200078e0010 */
[----:B------:R-:W-:Y:S01]  /*3400*/  @P0 LDS R0, [R4+0xd84] ;  /* 0x000d840004000984 */ /* 0x000fe20000000800 */
[----:B0-----:R-:W-:Y:S01]  /*3410*/  IADD3 R8, PT, PT, R8, R5, RZ ;  /* 0x0000000508087210 */ /* 0x001fe20007ffe0ff */
[----:B------:R-:W-:-:S02]  /*3420*/  IMAD.IADD R16, R18, 0x1, R9 ;  /* 0x0000000112107824 */ /* 0x000fc400078e0209 */
[----:B------:R-:W0:Y:S01]  /*3430*/  LDS R5, [R2+0xf04] ;  /* 0x000f040002057984 */ /* 0x000e220000000800 */
[----:B------:R-:W-:Y:S01]  /*3440*/  ISETP.GT.AND P0, PT, R3, R8, PT ;  /* 0x000000080300720c */ /* 0x000fe20003f04270 */
[----:B-1----:R-:W-:-:S12]  /*3450*/  IMAD.IADD R6, R6, 0x1, R11 ;  /* 0x0000000106067824 */ /* 0x002fd800078e020b */
[----:B------:R-:W-:Y:S01]  /*3460*/  @P0 IMAD.MOV.U32 R3, RZ, RZ, R8 ;  /* 0x000000ffff030224 */ /* 0x000fe200078e0008 */
[----:B------:R-:W-:Y:S04]  /*3470*/  @P0 LDS R0, [R4+0xe04] ;  /* 0x000e040004000984 */ /* 0x000fe80000000800 */
[----:B------:R-:W-:-:S13]  /*3480*/  ISETP.GT.AND P0, PT, R3, R16, PT ;  /* 0x000000100300720c */ /* 0x000fda0003f04270 */
[----:B------:R-:W-:Y:S01]  /*3490*/  @P0 MOV R3, R16 ;  /* 0x0000001000030202 */ /* 0x000fe20000000f00 */
[----:B------:R-:W-:Y:S01]  /*34a0*/  @P0 LDS R0, [R4+0xe84] ;  /* 0x000e840004000984 */ /* 0x000fe20000000800 */
[----:B0-----:R-:W-:-:S05]  /*34b0*/  IMAD.IADD R10, R5, 0x1, R10 ;  /* 0x00000001050a7824 */ /* 0x001fca00078e020a */
[----:B------:R-:W-:-:S13]  /*34c0*/  ISETP.GT.AND P0, PT, R3, R10, PT ;  /* 0x0000000a0300720c */ /* 0x000fda0003f04270 */
[----:B------:R-:W-:Y:S01]  /*34d0*/  @P0 MOV R3, R10 ;  /* 0x0000000a00030202 */ /* 0x000fe20000000f00 */
[----:B------:R-:W-:Y:S03]  /*34e0*/  @P0 LDS R0, [R4+0xf04] ;  /* 0x000f040004000984 */ /* 0x000fe60000000800 */
[----:B------:R-:W-:-:S13]  /*34f0*/  ISETP.GT.AND P0, PT, R3, R6, PT ;  /* 0x000000060300720c */ /* 0x000fda0003f04270 */
[----:B------:R-:W0:Y:S01]  /*3500*/  @P0 LDS R0, [R4+0xf84] ;  /* 0x000f840004000984 */ /* 0x000e220000000800 */
[----:B------:R-:W-:-:S05]  /*3510*/  @P0 IMAD.MOV.U32 R3, RZ, RZ, R6 ;  /* 0x000000ffff030224 */ /* 0x000fca00078e0006 */
[----:B------:R-:W-:Y:S04]  /*3520*/  STG.E desc[UR8][R14.64], R3 ;  /* 0x000000030e007986 */ /* 0x000fe8000c101908 */
[----:B0-----:R-:W-:Y:S01]  /*3530*/  STG.E desc[UR8][R12.64], R0 ;  /* 0x000000000c007986 */ /* 0x001fe2000c101908 */
[----:B------:R-:W-:Y:S05]  /*3540*/  EXIT ;  /* 0x000000000000794d */ /* 0x000fea0003800000 */
.L_x_6:
[----:B------:R-:W-:-:S00]  /*3550*/  BRA `(.L_x_6) ;  /* 0xfffffffc00fc7947 */ /* 0x000fc0000383ffff */
[----:B------:R-:W-:-:S00]  /*3560*/  NOP ;  /* 0x0000000000007918 */ /* 0x000fc00000000000 */
        /* <DEDUP_REMOVED lines=9> */
.L_x_12:


//--------------------- .text._Z19fw_kernel_phase_twoILi32EEvjjmPiS0_ --------------------------
	.section	.text._Z19fw_kernel_phase_twoILi32EEvjjmPiS0_,"ax",@progbits
	.align	128
        .global         _Z19fw_kernel_phase_twoILi32EEvjjmPiS0_
        .type           _Z19fw_kernel_phase_twoILi32EEvjjmPiS0_,@function
        .size           _Z19fw_kernel_phase_twoILi32EEvjjmPiS0_,(.L_x_13 - _Z19fw_kernel_phase_twoILi32EEvjjmPiS0_)
        .other          _Z19fw_kernel_phase_twoILi32EEvjjmPiS0_,@"STO_CUDA_ENTRY STV_DEFAULT"
_Z19fw_kernel_phase_twoILi32EEvjjmPiS0_:
.text._Z19fw_kernel_phase_twoILi32EEvjjmPiS0_:
[----:B------:R-:W-:Y:S01]  /*0000*/  LDC R1, c[0x0][0x37c] ;  /* 0x0000df00ff017b82 */ /* 0x000fe20000000800 */
[----:B------:R-:W0:Y:S07]  /*0010*/  S2R R15, SR_CTAID.X ;  /* 0x00000000000f7919 */ /* 0x000e2e0000002500 */
[----:B------:R-:W0:Y:S02]  /*0020*/  LDC R0, c[0x0][0x380] ;  /* 0x0000e000ff007b82 */ /* 0x000e240000000800 */
[----:B0-----:R-:W-:-:S13]  /*0030*/  ISETP.NE.AND P0, PT, R15, R0, PT ;  /* 0x000000000f00720c */ /* 0x001fda0003f05270 */
[----:B------:R-:W-:Y:S05]  /*0040*/  @!P0 EXIT ;  /* 0x000000000000894d */ /* 0x000fea0003800000 */
[----:B------:R-:W0:Y:S01]  /*0050*/  S2R R8, SR_TID.Y ;  /* 0x0000000000087919 */ /* 0x000e220000002200 */
[----:B------:R-:W1:Y:S01]  /*0060*/  LDCU UR9, c[0x0][0x384] ;  /* 0x00007080ff0977ac */ /* 0x000e620008000800 */
[----:B------:R-:W2:Y:S01]  /*0070*/  LDC.64 R12, c[0x0][0x390] ;  /* 0x0000e400ff0c7b82 */ /* 0x000ea20000000a00 */
[----:B------:R-:W3:Y:S01]  /*0080*/  S2R R2, SR_TID.X ;  /* 0x0000000000027919 */ /* 0x000ee20000002100 */
[----:B------:R-:W4:Y:S01]  /*0090*/  LDCU UR4, c[0x0][0x388] ;  /* 0x00007100ff0477ac */ /* 0x000f220008000800 */
[----:B------:R-:W5:Y:S01]  /*00a0*/  S2R R5, SR_CTAID.Y ;  /* 0x0000000000057919 */ /* 0x000f620000002600 */
[----:B------:R-:W2:Y:S04]  /*00b0*/  LDCU.64 UR10, c[0x0][0x358] ;  /* 0x00006b00ff0a77ac */ /* 0x000ea80008000a00 */
[----:B------:R-:W2:Y:S08]  /*00c0*/  LDC.64 R10, c[0x0][0x398] ;  /* 0x0000e600ff0a7b82 */ /* 0x000eb00000000a00 */
[----:B------:R-:W2:Y:S01]  /*00d0*/  LDC.64 R6, c[0x0][0x390] ;  /* 0x0000e400ff067b82 */ /* 0x000ea20000000a00 */
[----:B0-----:R-:W-:-:S02]  /*00e0*/  IMAD R3, R0, 0x20, R8 ;  /* 0x0000002000037824 */ /* 0x001fc400078e0208 */
[----:B---3--:R-:W-:Y:S01]  /*00f0*/  IMAD R14, R0, 0x20, R2 ;  /* 0x00000020000e7824 */ /* 0x008fe200078e0202 */
[----:B-----5:R-:W-:-:S04]  /*0100*/  ISETP.NE.AND P0, PT, R5, RZ, PT ;  /* 0x000000ff0500720c */ /* 0x020fc80003f05270 */
[----:B------:R-:W-:Y:S02]  /*0110*/  VIMNMX.U32 R4, PT, PT, R3, R14, !PT ;  /* 0x0000000e03047248 */ /* 0x000fe40007fe0000 */
[CC--:B------:R-:W-:Y:S02]  /*0120*/  SEL R9, R15.reuse, R0.reuse, P0 ;  /* 0x000000000f097207 */ /* 0x0c0fe40000000000 */
[----:B------:R-:W-:Y:S02]  /*0130*/  SEL R15, R15, R0, !P0 ;  /* 0x000000000f0f7207 */ /* 0x000fe40004000000 */
[----:B-1----:R-:W-:Y:S01]  /*0140*/  ISETP.GE.U32.AND P1, PT, R4, UR9, PT ;  /* 0x0000000904007c0c */ /* 0x002fe2000bf26070 */
[----:B------:R-:W-:Y:S01]  /*0150*/  IMAD R9, R9, 0x20, R8 ;  /* 0x0000002009097824 */ /* 0x000fe200078e0208 */
[----:B------:R-:W0:Y:S01]  /*0160*/  LDC.64 R4, c[0x0][0x398] ;  /* 0x0000e600ff047b82 */ /* 0x000e220000000a00 */
[----:B------:R-:W-:-:S05]  /*0170*/  IMAD R16, R15, 0x20, R2 ;  /* 0x000000200f107824 */ /* 0x000fca00078e0202 */
[----:B------:R-:W-:-:S04]  /*0180*/  VIMNMX.U32 R15, PT, PT, R16, R9, !PT ;  /* 0x00000009100f7248 */ /* 0x000fc80007fe0000 */
[----:B------:R-:W-:Y:S01]  /*0190*/  ISETP.GE.U32.AND P2, PT, R15, UR9, PT ;  /* 0x000000090f007c0c */ /* 0x000fe2000bf46070 */
[----:B----4-:R-:W-:-:S04]  /*01a0*/  @!P1 IMAD R3, R3, UR4, R14 ;  /* 0x0000000403039c24 */ /* 0x010fc8000f8e020e */
[----:B--2---:R-:W-:-:S04]  /*01b0*/  @!P1 IMAD.WIDE R12, R3, 0x4, R12 ;  /* 0x00000004030c9825 */ /* 0x004fc800078e020c */
[----:B------:R-:W-:Y:S02]  /*01c0*/  @!P1 IMAD.WIDE R10, R3, 0x4, R10 ;  /* 0x00000004030a9825 */ /* 0x000fe400078e020a */
[----:B------:R-:W2:Y:S02]  /*01d0*/  @!P1 LDG.E R12, desc[UR10][R12.64] ;  /* 0x0000000a0c0c9981 */ /* 0x000ea4000c1e1900 */
[----:B------:R-:W-:Y:S02]  /*01e0*/  IMAD R3, R9, UR4, R16 ;  /* 0x0000000409037c24 */ /* 0x000fe4000f8e0210 */
[----:B------:R-:W3:Y:S02]  /*01f0*/  @!P1 LDG.E R10, desc[UR10][R10.64] ;  /* 0x0000000a0a0a9981 */ /* 0x000ee4000c1e1900 */
[----:B------:R-:W-:-:S04]  /*0200*/  @!P2 IMAD.WIDE R6, R3, 0x4, R6 ;  /* 0x000000040306a825 */ /* 0x000fc800078e0206 */
[----:B0-----:R-:W-:Y:S01]  /*0210*/  @!P2 IMAD.WIDE R4, R3, 0x4, R4 ;  /* 0x000000040304a825 */ /* 0x001fe200078e0204 */
[----:B------:R0:W4:Y:S04]  /*0220*/  @!P2 LDG.E R19, desc[UR10][R6.64] ;  /* 0x0000000a0613a981 */ /* 0x000128000c1e1900 */
[----:B------:R1:W5:Y:S01]  /*0230*/  @!P2 LDG.E R0, desc[UR10][R4.64] ;  /* 0x0000000a0400a981 */ /* 0x000362000c1e1900 */
[----:B------:R-:W1:Y:S01]  /*0240*/  S2UR UR6, SR_CgaCtaId ;  /* 0x00000000000679c3 */ /* 0x000e620000008800 */
[----:B------:R-:W-:Y:S01]  /*0250*/  UMOV UR4, 0x400 ;  /* 0x0000040000047882 */ /* 0x000fe20000000000 */
[----:B------:R-:W-:Y:S01]  /*0260*/  @P2 IMAD.MOV.U32 R23, RZ, RZ, 0x3f3f3f3f ;  /* 0x3f3f3f3fff172424 */ /* 0x000fe200078e00ff */
[----:B------:R-:W-:Y:S01]  /*0270*/  UIADD3 UR5, UPT, UPT, UR4, 0x2000, URZ ;  /* 0x0000200004057890 */ /* 0x000fe2000fffe0ff */
[----:B0-----:R-:W-:-:S03]  /*0280*/  @P1 IMAD.MOV.U32 R6, RZ, RZ, 0x3f3f3f3f ;  /* 0x3f3f3f3fff061424 */ /* 0x001fc600078e00ff */
[----:B-1----:R-:W-:Y:S02]  /*0290*/  ULEA UR7, UR6, UR5, 0x18 ;  /* 0x0000000506077291 */ /* 0x002fe4000f8ec0ff */
[----:B------:R-:W-:Y:S02]  /*02a0*/  ULEA UR8, UR6, UR4, 0x18 ;  /* 0x0000000406087291 */ /* 0x000fe4000f8ec0ff */
[----:B------:R-:W-:Y:S02]  /*02b0*/  UIADD3 UR5, UPT, UPT, UR4, 0x1000, URZ ;  /* 0x0000100004057890 */ /* 0x000fe4000fffe0ff */
[----:B------:R-:W-:Y:S01]  /*02c0*/  @!P1 IMAD.U32 R13, RZ, RZ, UR7 ;  /* 0x00000007ff0d9e24 */ /* 0x000fe2000f8e00ff */
[----:B------:R-:W-:Y:S01]  /*02d0*/  UIADD3 UR4, UPT, UPT, UR4, 0x3000, URZ ;  /* 0x0000300004047890 */ /* 0x000fe2000fffe0ff */
[C---:B------:R-:W-:Y:S01]  /*02e0*/  LEA R9, R8.reuse, UR8, 0x7 ;  /* 0x0000000808097c11 */ /* 0x040fe2000f8e38ff */
[----:B------:R-:W-:Y:S01]  /*02f0*/  ULEA UR5, UR6, UR5, 0x18 ;  /* 0x0000000506057291 */ /* 0x000fe2000f8ec0ff */
[----:B------:R-:W-:Y:S01]  /*0300*/  @!P1 IMAD R7, R8, 0x80, R13 ;  /* 0x0000008008079824 */ /* 0x000fe200078e020d */
[----:B------:R-:W-:Y:S01]  /*0310*/  ULEA UR4, UR6, UR4, 0x18 ;  /* 0x0000000406047291 */ /* 0x000fe2000f8ec0ff */
[----:B------:R-:W-:-:S02]  /*0320*/  @P1 IMAD.U32 R13, RZ, RZ, UR7 ;  /* 0x00000007ff0d1e24 */ /* 0x000fc4000f8e00ff */
[----:B------:R-:W-:Y:S01]  /*0330*/  @!P1 IMAD R17, R2, 0x4, R7 ;  /* 0x0000000402119824 */ /* 0x000fe200078e0207 */
[C---:B------:R-:W-:Y:S01]  /*0340*/  LEA R7, R8.reuse, UR5, 0x7 ;  /* 0x0000000508077c11 */ /* 0x040fe2000f8e38ff */
[C---:B------:R-:W-:Y:S01]  /*0350*/  @P1 IMAD R21, R8.reuse, 0x80, R13 ;  /* 0x0000008008151824 */ /* 0x040fe200078e020d */
[----:B------:R-:W-:Y:S01]  /*0360*/  LEA R5, R8, UR4, 0x7 ;  /* 0x0000000408057c11 */ /* 0x000fe2000f8e38ff */
[C---:B------:R-:W-:Y:S01]  /*0370*/  IMAD R11, R2.reuse, 0x4, R9 ;  /* 0x00000004020b7824 */ /* 0x040fe200078e0209 */
[----:B------:R-:W-:Y:S01]  /*0380*/  @P1 MOV R8, 0xffffffff ;  /* 0xffffffff00081802 */ /* 0x000fe20000000f00 */
[C---:B------:R-:W-:Y:S02]  /*0390*/  @P1 IMAD R21, R2.reuse, 0x4, R21 ;  /* 0x0000000402151824 */ /* 0x040fe400078e0215 */
[C---:B------:R-:W-:Y:S02]  /*03a0*/  IMAD R4, R2.reuse, 0x4, R7 ;  /* 0x0000000402047824 */ /* 0x040fe400078e0207 */
[----:B------:R-:W-:Y:S01]  /*03b0*/  IMAD R5, R2, 0x4, R5 ;  /* 0x0000000402057824 */ /* 0x000fe200078e0205 */
[----:B--2---:R0:W-:Y:S04]  /*03c0*/  @!P1 STS [R11], R12 ;  /* 0x0000000c0b009388 */ /* 0x0041e80000000800 */
[----:B---3--:R1:W-:Y:S04]  /*03d0*/  @!P1 STS [R17], R10 ;  /* 0x0000000a11009388 */ /* 0x0083e80000000800 */
[----:B------:R1:W-:Y:S01]  /*03e0*/  @P1 STS [R11], R6 ;  /* 0x000000060b001388 */ /* 0x0003e20000000800 */
[----:B0-----:R-:W-:-:S03]  /*03f0*/  @P2 IMAD.MOV.U32 R12, RZ, RZ, -0x1 ;  /* 0xffffffffff0c2424 */ /* 0x001fc600078e00ff */
[----:B------:R1:W-:Y:S01]  /*0400*/  @P1 STS [R21], R8 ;  /* 0x0000000815001388 */ /* 0x0003e20000000800 */
[----:B------:R-:W-:-:S03]  /*0410*/  ISETP.GE.U32.AND P1, PT, R15, UR9, PT ;  /* 0x000000090f007c0c */ /* 0x000fc6000bf26070 */
[----:B----4-:R1:W-:Y:S04]  /*0420*/  @!P2 STS [R4], R19 ;  /* 0x000000130400a388 */ /* 0x0103e80000000800 */
[----:B-----5:R1:W-:Y:S04]  /*0430*/  @!P2 STS [R5], R0 ;  /* 0x000000000500a388 */ /* 0x0203e80000000800 */
[----:B------:R1:W-:Y:S04]  /*0440*/  @P2 STS [R4], R23 ;  /* 0x0000001704002388 */ /* 0x0003e80000000800 */
[----:B------:R1:W-:Y:S01]  /*0450*/  @P2 STS [R5], R12 ;  /* 0x0000000c05002388 */ /* 0x0003e20000000800 */
[----:B------:R-:W-:Y:S06]  /*0460*/  BAR.SYNC.DEFER_BLOCKING 0x0 ;  /* 0x0000000000007b1d */ /* 0x000fec0000010000 */
[----:B------:R-:W-:Y:S05]  /*0470*/  @!P0 BRA `(.L_x_7) ;  /* 0x00000014000c8947 */ /* 0x000fea0003800000 */
[C---:B-1----:R-:W-:Y:S01]  /*0480*/  LEA R0, R2.reuse, UR8, 0x2 ;  /* 0x0000000802007c11 */ /* 0x042fe2000f8e10ff */
[----:B------:R-:W-:Y:S01]  /*0490*/  LDS R6, [R7] ;  /* 0x0000000007067984 */ /* 0x000fe20000000800 */
[----:B------:R-:W-:-:S03]  /*04a0*/  IMAD R2, R2, 0x4, R13 ;  /* 0x0000000402027824 */ /* 0x000fc600078e020d */
[----:B------:R-:W0:Y:S01]  /*04b0*/  LDS R9, [R0] ;  /* 0x0000000000097984 */ /* 0x000e220000000800 */
[----:B------:R-:W-:Y:S06]  /*04c0*/  BAR.SYNC.DEFER_BLOCKING 0x0 ;  /* 0x0000000000007b1d */ /* 0x000fec0000010000 */
[----:B------:R-:W1:Y:S01]  /*04d0*/  LDS R8, [R4] ;  /* 0x0000000004087984 */ /* 0x000e620000000800 */
[----:B0-----:R-:W-:-:S05]  /*04e0*/  IMAD.IADD R9, R6, 0x1, R9 ;  /* 0x0000000106097824 */ /* 0x001fca00078e0209 */
[----:B-1----:R-:W-:-:S13]  /*04f0*/  ISETP.GE.AND P0, PT, R9, R8, PT ;  /* 0x000000080900720c */ /* 0x002fda0003f06270 */
[----:B------:R-:W-:Y:S04]  /*0500*/  @!P0 STS [R4], R9 ;  /* 0x0000000904008388 */ /* 0x000fe80000000800 */
[----:B------:R-:W0:Y:S04]  /*0510*/  @!P0 LDS R6, [R2] ;  /* 0x0000000002068984 */ /* 0x000e280000000800 */
[----:B0-----:R-:W-:Y:S01]  /*0520*/  @!P0 STS [R5], R6 ;  /* 0x0000000605008388 */ /* 0x001fe20000000800 */
[----:B------:R-:W-:Y:S06]  /*0530*/  BAR.SYNC.DEFER_BLOCKING 0x0 ;  /* 0x0000000000007b1d */ /* 0x000fec0000010000 */
[----:B------:R-:W-:Y:S04]  /*0540*/  LDS R8, [R7+0x4] ;  /* 0x0000040007087984 */ /* 0x000fe80000000800 */
[----:B------:R-:W0:Y:S01]  /*0550*/  LDS R11, [R0+0x80] ;  /* 0x00008000000b7984 */ /* 0x000e220000000800 */
[----:B------:R-:W-:Y:S06]  /*0560*/  BAR.SYNC.DEFER_BLOCKING 0x0 ;  /* 0x0000000000007b1d */ /* 0x000fec0000010000 */
[----:B------:R-:W1:Y:S01]  /*0570*/  LDS R10, [R4] ;  /* 0x00000000040a7984 */ /* 0x000e620000000800 */
[----:B0-----:R-:W-:-:S05]  /*0580*/  IMAD.IADD R11, R8, 0x1, R11 ;  /* 0x00000001080b7824 */ /* 0x001fca00078e020b */
[----:B-1----:R-:W-:-:S13]  /*0590*/  ISETP.GE.AND P0, PT, R11, R10, PT ;  /* 0x0000000a0b00720c */ /* 0x002fda0003f06270 */
[----:B------:R-:W-:Y:S04]  /*05a0*/  @!P0 STS [R4], R11 ;  /* 0x0000000b04008388 */ /* 0x000fe80000000800 */
[----:B------:R-:W0:Y:S04]  /*05b0*/  @!P0 LDS R8, [R2+0x80] ;  /* 0x0000800002088984 */ /* 0x000e280000000800 */
        /* <DEDUP_REMOVED lines=26> */
[----:B0-----:R-:W-:-:S04]  /*0760*/  IADD3 R9, PT, PT, R6, R9, RZ ;  /* 0x0000000906097210 */ /* 0x001fc80007ffe0ff */
        /* <DEDUP_REMOVED lines=273> */
[----:B0-----:R0:W-:Y:S01]  /*1880*/  @!P0 STS [R5], R8 ;  /* 0x0000000805008388 */ /* 0x0011e20000000800 */
[----:B------:R-:W-:Y:S06]  /*1890*/  BAR.SYNC.DEFER_BLOCKING 0x0 ;  /* 0x0000000000007b1d */ /* 0x000fec0000010000 */
[----:B------:R-:W-:Y:S05]  /*18a0*/  BRA `(.L_x_8) ;  /* 0x0000001400087947 */ /* 0x000fea0003800000 */
.L_x_7:
[C---:B-1----:R-:W-:Y:S01]  /*18b0*/  LEA R6, R2.reuse, UR5, 0x2 ;  /* 0x0000000502067c11 */ /* 0x042fe2000f8e10ff */
[----:B------:R-:W-:Y:S01]  /*18c0*/  LDS R7, [R9] ;  /* 0x0000000009077984 */ /* 0x000fe20000000800 */
[----:B------:R-:W-:-:S03]  /*18d0*/  LEA R2, R2, UR4, 0x2 ;  /* 0x0000000402027c11 */ /* 0x000fc6000f8e10ff */
[----:B------:R-:W0:Y:S01]  /*18e0*/  LDS R8, [R6] ;  /* 0x0000000006087984 */ /* 0x000e220000000800 */
[----:B------:R-:W-:Y:S06]  /*18f0*/  BAR.SYNC.DEFER_BLOCKING 0x0 ;  /* 0x0000000000007b1d */ /* 0x000fec0000010000 */
[----:B------:R-:W1:Y:S01]  /*1900*/  LDS R10, [R4] ;  /* 0x00000000040a7984 */ /* 0x000e620000000800 */
[----:B0-----:R-:W-:-:S05]  /*1910*/  IMAD.IADD R7, R7, 0x1, R8 ;  /* 0x0000000107077824 */ /* 0x001fca00078e0208 */
[----:B-1----:R-:W-:-:S13]  /*1920*/  ISETP.GE.AND P0, PT, R7, R10, PT ;  /* 0x0000000a0700720c */ /* 0x002fda0003f06270 */
[----:B------:R-:W-:Y:S04]  /*1930*/  @!P0 STS [R4], R7 ;  /* 0x0000000704008388 */ /* 0x000fe80000000800 */
[----:B------:R-:W0:Y:S01]  /*1940*/  @!P0 LDS R0, [R2] ;  /* 0x0000000002008984 */ /* 0x000e220000000800 */
[----:B------:R-:W-:Y:S06]  /*1950*/  BAR.SYNC.DEFER_BLOCKING 0x0 ;  /* 0x0000000000007b1d */ /* 0x000fec0000010000 */
[----:B0-----:R-:W-:Y:S04]  /*1960*/  STS [R5], R0 ;  /* 0x0000000005007388 */ /* 0x001fe80000000800 */
[----:B------:R-:W-:Y:S04]  /*1970*/  LDS R8, [R9+0x4] ;  /* 0x0000040009087984 */ /* 0x000fe80000000800 */
[----:B------:R-:W0:Y:S01]  /*1980*/  LDS R11, [R6+0x80] ;  /* 0x00008000060b7984 */ /* 0x000e220000000800 */
[----:B------:R-:W-:Y:S06]  /*1990*/  BAR.SYNC.DEFER_BLOCKING 0x0 ;  /* 0x0000000000007b1d */ /* 0x000fec0000010000 */
[----:B------:R-:W1:Y:S01]  /*19a0*/  LDS R10, [R4] ;  /* 0x00000000040a7984 */ /* 0x000e620000000800 */
[----:B0-----:R-:W-:-:S05]  /*19b0*/  IMAD.IADD R11, R8, 0x1, R11 ;  /* 0x00000001080b7824 */ /* 0x001fca00078e020b */
[----:B-1----:R-:W-:-:S13]  /*19c0*/  ISETP.GE.AND P0, PT, R11, R10, PT ;  /* 0x0000000a0b00720c */ /* 0x002fda0003f06270 */
[----:B------:R-:W-:Y:S04]  /*19d0*/  @!P0 STS [R4], R11 ;  /* 0x0000000b04008388 */ /* 0x000fe80000000800 */
[----:B------:R-:W0:Y:S01]  /*19e0*/  @!P0 LDS R0, [R2+0x80] ;  /* 0x0000800002008984 */ /* 0x000e220000000800 */
        /* <DEDUP_REMOVED lines=16> */
[----:B0-----:R-:W-:-:S04]  /*1af0*/  IADD3 R11, PT, PT, R8, R11, RZ ;  /* 0x0000000b080b7210 */ /* 0x001fc80007ffe0ff */
        /* <DEDUP_REMOVED lines=284> */
[----:B0-----:R1:W-:Y:S02]  /*2cc0*/  STS [R5], R0 ;  /* 0x0000000005007388 */ /* 0x0013e40000000800 */
.L_x_8:
[----:B------:R-:W-:Y:S05]  /*2cd0*/  @P1 EXIT ;  /* 0x000000000000194d */ /* 0x000fea0003800000 */
[----:B------:R-:W2:Y:S01]  /*2ce0*/  LDS R11, [R4] ;  /* 0x00000000040b7984 */ /* 0x000ea20000000800 */
[----:B------:R-:W3:Y:S03]  /*2cf0*/  LDC.64 R6, c[0x0][0x390] ;  /* 0x0000e400ff067b82 */ /* 0x000ee60000000a00 */
[----:B01----:R-:W0:Y:S05]  /*2d00*/  LDS R5, [R5] ;  /* 0x0000000005057984 */ /* 0x003e2a0000000800 */
[----:B------:R-:W1:Y:S01]  /*2d10*/  LDC.64 R8, c[0x0][0x398] ;  /* 0x0000e600ff087b82 */ /* 0x000e620000000a00 */
[----:B---3--:R-:W-:-:S04]  /*2d20*/  IMAD.WIDE R6, R3, 0x4, R6 ;  /* 0x0000000403067825 */ /* 0x008fc800078e0206 */
[----:B-1----:R-:W-:Y:S01]  /*2d30*/  IMAD.WIDE R8, R3, 0x4, R8 ;  /* 0x0000000403087825 */ /* 0x002fe200078e0208 */
[----:B--2---:R-:W-:Y:S04]  /*2d40*/  STG.E desc[UR10][R6.64], R11 ;  /* 0x0000000b06007986 */ /* 0x004fe8000c10190a */
[----:B0-----:R-:W-:Y:S01]  /*2d50*/  STG.E desc[UR10][R8.64], R5 ;  /* 0x0000000508007986 */ /* 0x001fe2000c10190a */
[----:B------:R-:W-:Y:S05]  /*2d60*/  EXIT ;  /* 0x000000000000794d */ /* 0x000fea0003800000 */
.L_x_9:
        /* <DEDUP_REMOVED lines=9> */
.L_x_13:


//--------------------- .text._Z19fw_kernel_phase_oneILi32EEvjjmPiS0_ --------------------------
	.section	.text._Z19fw_kernel_phase_oneILi32EEvjjmPiS0_,"ax",@progbits
	.align	128
        .global         _Z19fw_kernel_phase_oneILi32EEvjjmPiS0_
        .type           _Z19fw_kernel_phase_oneILi32EEvjjmPiS0_,@function
        .size           _Z19fw_kernel_phase_oneILi32EEvjjmPiS0_,(.L_x_14 - _Z19fw_kernel_phase_oneILi32EEvjjmPiS0_)
        .other          _Z19fw_kernel_phase_oneILi32EEvjjmPiS0_,@"STO_CUDA_ENTRY STV_DEFAULT"
_Z19fw_kernel_phase_oneILi32EEvjjmPiS0_:
.text._Z19fw_kernel_phase_oneILi32EEvjjmPiS0_:
[----:B------:R-:W-:Y:S01]  /*0000*/  LDC R1, c[0x0][0x37c] ;  /* 0x0000df00ff017b82 */ /* 0x000fe20000000800 */
[----:B------:R-:W0:Y:S07]  /*0010*/  S2R R7, SR_TID.Y ;  /* 0x0000000000077919 */ /* 0x000e2e0000002200 */
[----:B------:R-:W0:Y:S01]  /*0020*/  LDC.64 R2, c[0x0][0x380] ;  /* 0x0000e000ff027b82 */ /* 0x000e220000000a00 */
[----:B------:R-:W1:Y:S01]  /*0030*/  LDCU UR4, c[0x0][0x388] ;  /* 0x00007100ff0477ac */ /* 0x000e620008000800 */
[----:B------:R-:W2:Y:S01]  /*0040*/  S2R R13, SR_TID.X ;  /* 0x00000000000d7919 */ /* 0x000ea20000002100 */
[----:B------:R-:W3:Y:S05]  /*0050*/  LDCU.64 UR8, c[0x0][0x358] ;  /* 0x00006b00ff0877ac */ /* 0x000eea0008000a00 */
[----:B------:R-:W4:Y:S08]  /*0060*/  LDC.64 R8, c[0x0][0x390] ;  /* 0x0000e400ff087b82 */ /* 0x000f300000000a00 */
[----:B------:R-:W5:Y:S01]  /*0070*/  LDC.64 R10, c[0x0][0x398] ;  /* 0x0000e600ff0a7b82 */ /* 0x000f620000000a00 */
[----:B0-----:R-:W-:-:S02]  /*0080*/  IMAD R5, R2, 0x20, R7 ;  /* 0x0000002002057824 */ /* 0x001fc400078e0207 */
[----:B--2---:R-:W-:-:S05]  /*0090*/  IMAD R2, R2, 0x20, R13 ;  /* 0x0000002002027824 */ /* 0x004fca00078e020d */
[C---:B------:R-:W-:Y:S01]  /*00a0*/  VIMNMX.U32 R4, PT, PT, R5.reuse, R2, !PT ;  /* 0x0000000205047248 */ /* 0x040fe20007fe0000 */
[----:B-1----:R-:W-:-:S03]  /*00b0*/  IMAD R2, R5, UR4, R2 ;  /* 0x0000000405027c24 */ /* 0x002fc6000f8e0202 */
[----:B------:R-:W-:-:S13]  /*00c0*/  ISETP.GE.U32.AND P0, PT, R4, R3, PT ;  /* 0x000000030400720c */ /* 0x000fda0003f06070 */
[----:B----4-:R-:W-:-:S04]  /*00d0*/  @!P0 IMAD.WIDE R8, R2, 0x4, R8 ;  /* 0x0000000402088825 */ /* 0x010fc800078e0208 */
[----:B-----5:R-:W-:Y:S01]  /*00e0*/  @!P0 IMAD.WIDE R10, R2, 0x4, R10 ;  /* 0x00000004020a8825 */ /* 0x020fe200078e020a */
[----:B---3--:R0:W2:Y:S04]  /*00f0*/  @!P0 LDG.E R12, desc[UR8][R8.64] ;  /* 0x00000008080c8981 */ /* 0x0080a8000c1e1900 */
[----:B------:R-:W3:Y:S01]  /*0100*/  @!P0 LDG.E R0, desc[UR8][R10.64] ;  /* 0x000000080a008981 */ /* 0x000ee2000c1e1900 */
[----:B------:R-:W1:Y:S01]  /*0110*/  S2UR UR6, SR_CgaCtaId ;  /* 0x00000000000679c3 */ /* 0x000e620000008800 */
[----:B------:R-:W-:Y:S01]  /*0120*/  UMOV UR4, 0x400 ;  /* 0x0000040000047882 */ /* 0x000fe20000000000 */
[----:B------:R-:W-:Y:S01]  /*0130*/  @P0 IMAD.MOV.U32 R14, RZ, RZ, 0x3f3f3f3f ;  /* 0x3f3f3f3fff0e0424 */ /* 0x000fe200078e00ff */
[----:B------:R-:W-:Y:S01]  /*0140*/  UIADD3 UR5, UPT, UPT, UR4, 0x1000, URZ ;  /* 0x0000100004057890 */ /* 0x000fe2000fffe0ff */
[----:B------:R-:W-:Y:S01]  /*0150*/  @P0 IMAD.MOV.U32 R16, RZ, RZ, -0x1 ;  /* 0xffffffffff100424 */ /* 0x000fe200078e00ff */
[----:B-1----:R-:W-:-:S02]  /*0160*/  ULEA UR4, UR6, UR4, 0x18 ;  /* 0x0000000406047291 */ /* 0x002fc4000f8ec0ff */
[----:B------:R-:W-:-:S04]  /*0170*/  ULEA UR5, UR6, UR5, 0x18 ;  /* 0x0000000506057291 */ /* 0x000fc8000f8ec0ff */
[C---:B------:R-:W-:Y:S02]  /*0180*/  LEA R6, R7.reuse, UR4, 0x7 ;  /* 0x0000000407067c11 */ /* 0x040fe4000f8e38ff */
[----:B------:R-:W-:Y:S02]  /*0190*/  LEA R7, R7, UR5, 0x7 ;  /* 0x0000000507077c11 */ /* 0x000fe4000f8e38ff */
[C---:B0-----:R-:W-:Y:S01]  /*01a0*/  LEA R8, R13.reuse, UR4, 0x2 ;  /* 0x000000040d087c11 */ /* 0x041fe2000f8e10ff */
[C---:B------:R-:W-:Y:S02]  /*01b0*/  IMAD R5, R13.reuse, 0x4, R6 ;  /* 0x000000040d057824 */ /* 0x040fe400078e0206 */
[----:B------:R-:W-:-:S03]  /*01c0*/  IMAD R7, R13, 0x4, R7 ;  /* 0x000000040d077824 */ /* 0x000fc600078e0207 */
[----:B--2---:R-:W-:Y:S04]  /*01d0*/  @!P0 STS [R5], R12 ;  /* 0x0000000c05008388 */ /* 0x004fe80000000800 */
[----:B---3--:R-:W-:Y:S04]  /*01e0*/  @!P0 STS [R7], R0 ;  /* 0x0000000007008388 */ /* 0x008fe80000000800 */
[----:B------:R-:W-:Y:S04]  /*01f0*/  @P0 STS [R5], R14 ;  /* 0x0000000e05000388 */ /* 0x000fe80000000800 */
[----:B------:R-:W-:Y:S01]  /*0200*/  @P0 STS [R7], R16 ;  /* 0x0000001007000388 */ /* 0x000fe20000000800 */
[----:B------:R-:W-:Y:S06]  /*0210*/  BAR.SYNC.DEFER_BLOCKING 0x0 ;  /* 0x0000000000007b1d */ /* 0x000fec0000010000 */
[----:B------:R-:W-:Y:S04]  /*0220*/  LDS R9, [R6] ;  /* 0x0000000006097984 */ /* 0x000fe80000000800 */
[----:B------:R-:W0:Y:S01]  /*0230*/  LDS R10, [R8] ;  /* 0x00000000080a7984 */ /* 0x000e220000000800 */
[----:B------:R-:W-:Y:S06]  /*0240*/  BAR.SYNC.DEFER_BLOCKING 0x0 ;  /* 0x0000000000007b1d */ /* 0x000fec0000010000 */
[----:B------:R-:W1:Y:S01]  /*0250*/  LDS R11, [R5] ;  /* 0x00000000050b7984 */ /* 0x000e620000000800 */
[----:B0-----:R-:W-:Y:S01]  /*0260*/  IMAD.IADD R10, R9, 0x1, R10 ;  /* 0x00000001090a7824 */ /* 0x001fe200078e020a */
[----:B------:R-:W-:-:S04]  /*0270*/  LEA R9, R13, UR5, 0x2 ;  /* 0x000000050d097c11 */ /* 0x000fc8000f8e10ff */
        /* <DEDUP_REMOVED lines=313> */
[----:B------:R-:W-:Y:S01]  /*1610*/  BAR.SYNC.DEFER_BLOCKING 0x0 ;  /* 0x0000000000007b1d */ /* 0x000fe20000010000 */
[----:B------:R-:W-:-:S05]  /*1620*/  ISETP.GE.U32.AND P0, PT, R4, R3, PT ;  /* 0x000000030400720c */ /* 0x000fca0003f06070 */
[----:B0-----:R0:W-:Y:S08]  /*1630*/  STS [R7], R0 ;  /* 0x0000000007007388 */ /* 0x0011f00000000800 */
[----:B------:R-:W-:Y:S05]  /*1640*/  @P0 EXIT ;  /* 0x000000000000094d */ /* 0x000fea0003800000 */
[----:B------:R-:W1:Y:S01]  /*1650*/  LDS R5, [R5] ;  /* 0x0000000005057984 */ /* 0x000e620000000800 */
[----:B0-----:R-:W0:Y:S08]  /*1660*/  LDC.64 R6, c[0x0][0x390] ;  /* 0x0000e400ff067b82 */ /* 0x001e300000000a00 */
[----:B------:R-:W2:Y:S01]  /*1670*/  LDC.64 R8, c[0x0][0x398] ;  /* 0x0000e600ff087b82 */ /* 0x000ea20000000a00 */
[----:B0-----:R-:W-:-:S04]  /*1680*/  IMAD.WIDE R6, R2, 0x4, R6 ;  /* 0x0000000402067825 */ /* 0x001fc800078e0206 */
[----:B--2---:R-:W-:Y:S01]  /*1690*/  IMAD.WIDE R8, R2, 0x4, R8 ;  /* 0x0000000402087825 */ /* 0x004fe200078e0208 */
[----:B-1----:R-:W-:Y:S04]  /*16a0*/  STG.E desc[UR8][R6.64], R5 ;  /* 0x0000000506007986 */ /* 0x002fe8000c101908 */
[----:B------:R-:W-:Y:S01]  /*16b0*/  STG.E desc[UR8][R8.64], R0 ;  /* 0x0000000008007986 */ /* 0x000fe2000c101908 */
[----:B------:R-:W-:Y:S05]  /*16c0*/  EXIT ;  /* 0x000000000000794d */ /* 0x000fea0003800000 */
.L_x_10:
        /* <DEDUP_REMOVED lines=11> */
.L_x_14:


//--------------------- .text._Z15wake_gpu_kerneli --------------------------
	.section	.text._Z15wake_gpu_kerneli,"ax",@progbits
	.align	128
        .global         _Z15wake_gpu_kerneli
        .type           _Z15wake_gpu_kerneli,@function
        .size           _Z15wake_gpu_kerneli,(.L_x_15 - _Z15wake_gpu_kerneli)
        .other          _Z15wake_gpu_kerneli,@"STO_CUDA_ENTRY STV_DEFAULT"
_Z15wake_gpu_kerneli:
.text._Z15wake_gpu_kerneli:
[----:B------:R-:W-:Y:S01]  /*0000*/  LDC R1, c[0x0][0x37c] ;  /* 0x0000df00ff017b82 */ /* 0x000fe20000000800 */
[----:B------:R-:W-:Y:S05]  /*0010*/  EXIT ;  /* 0x000000000000794d */ /* 0x000fea0003800000 */
.L_x_11:
        /* <DEDUP_REMOVED lines=14> */
.L_x_15:


//--------------------- .nv.shared._Z21fw_kernel_phase_threeILi16ELi2EEvjjmPiS0_ --------------------------
	.section	.nv.shared._Z21fw_kernel_phase_threeILi16ELi2EEvjjmPiS0_,"aw",@nobits
	.sectionflags	@""
	.align	4
.nv.shared._Z21fw_kernel_phase_threeILi16ELi2EEvjjmPiS0_:
	.zero		13312


//--------------------- .nv.shared.reserved.0     --------------------------
	.section	.nv.shared.reserved.0,"aw",@nobits
	.weak		__nv_reservedSMEM_offset_0_alias
	.size		__nv_reservedSMEM_offset_0_alias, 0, 64
	.other		__nv_reservedSMEM_offset_0_alias,@"STO_CUDA_RESERVED_SHARED STV_DEFAULT"
__nv_reservedSMEM_offset_0_alias:
	.zero		0
	.zero		64


//--------------------- .nv.shared._Z19fw_kernel_phase_twoILi32EEvjjmPiS0_ --------------------------
	.section	.nv.shared._Z19fw_kernel_phase_twoILi32EEvjjmPiS0_,"aw",@nobits
	.sectionflags	@""
	.align	4
.nv.shared._Z19fw_kernel_phase_twoILi32EEvjjmPiS0_:
	.zero		17408


//--------------------- .nv.shared._Z19fw_kernel_phase_oneILi32EEvjjmPiS0_ --------------------------
	.section	.nv.shared._Z19fw_kernel_phase_oneILi32EEvjjmPiS0_,"aw",@nobits
	.sectionflags	@""
	.align	4
.nv.shared._Z19fw_kernel_phase_oneILi32EEvjjmPiS0_:
	.zero		9216


//--------------------- .nv.constant0._Z21fw_kernel_phase_threeILi16ELi2EEvjjmPiS0_ --------------------------
	.section	.nv.constant0._Z21fw_kernel_phase_threeILi16ELi2EEvjjmPiS0_,"a",@progbits
	.sectionflags	@""
	.align	4
.nv.constant0._Z21fw_kernel_phase_threeILi16ELi2EEvjjmPiS0_:
	.zero		928


//--------------------- .nv.constant0._Z19fw_kernel_phase_twoILi32EEvjjmPiS0_ --------------------------
	.section	.nv.constant0._Z19fw_kernel_phase_twoILi32EEvjjmPiS0_,"a",@progbits
	.sectionflags	@""
	.align	4
.nv.constant0._Z19fw_kernel_phase_twoILi32EEvjjmPiS0_:
	.zero		928


//--------------------- .nv.constant0._Z19fw_kernel_phase_oneILi32EEvjjmPiS0_ --------------------------
	.section	.nv.constant0._Z19fw_kernel_phase_oneILi32EEvjjmPiS0_,"a",@progbits
	.sectionflags	@""
	.align	4
.nv.constant0._Z19fw_kernel_phase_oneILi32EEvjjmPiS0_:
	.zero		928


//--------------------- .nv.constant0._Z15wake_gpu_kerneli --------------------------
	.section	.nv.constant0._Z15wake_gpu_kerneli,"a",@progbits
	.sectionflags	@""
	.align	4
.nv.constant0._Z15wake_gpu_kerneli:
	.zero		900


//--------------------- SYMBOLS --------------------------

	.type		.nv.reservedSmem.offset0,@object
	.size		.nv.reservedSmem.offset0,0x4
	.type		.nv.reservedSmem.cap,@object
	.size		.nv.reservedSmem.cap,0x4
